//
// Generated by NVIDIA NVVM Compiler
//
// Compiler Build ID: CL-36424714
// Cuda compilation tools, release 13.0, V13.0.88
// Based on NVVM 20.0.0
//

.version 9.0
.target sm_100
.address_size 64

	// .globl	_Z6MatMulPfS_S_PK9ConvParam
.extern .shared .align 16 .b8 shMem[];

.visible .entry _Z6MatMulPfS_S_PK9ConvParam(
	.param .u64 .ptr .align 1 _Z6MatMulPfS_S_PK9ConvParam_param_0,
	.param .u64 .ptr .align 1 _Z6MatMulPfS_S_PK9ConvParam_param_1,
	.param .u64 .ptr .align 1 _Z6MatMulPfS_S_PK9ConvParam_param_2,
	.param .u64 .ptr .align 1 _Z6MatMulPfS_S_PK9ConvParam_param_3
)
{
	.reg .pred 	%p<20>;
	.reg .b32 	%r<112>;
	.reg .b32 	%f<79>;
	.reg .b64 	%rd<17>;

	ld.param.u64 	%rd4, [_Z6MatMulPfS_S_PK9ConvParam_param_1];
	ld.param.u64 	%rd6, [_Z6MatMulPfS_S_PK9ConvParam_param_3];
	cvta.to.global.u64 	%rd7, %rd6;
	ld.global.u32 	%r1, [%rd7+4];
	ld.global.u32 	%r36, [%rd7+28];
	ld.global.u32 	%r37, [%rd7+32];
	mul.lo.s32 	%r38, %r37, %r36;
	ld.global.u32 	%r39, [%rd7+16];
	mul.lo.s32 	%r2, %r38, %r39;
	ld.global.u32 	%r40, [%rd7+12];
	ld.global.u32 	%r41, [%rd7+8];
	mul.lo.s32 	%r3, %r41, %r40;
	mov.u32 	%r4, %ntid.x;
	mov.u32 	%r5, %ntid.y;
	mov.u32 	%r42, %ctaid.y;
	mov.u32 	%r6, %tid.y;
	mad.lo.s32 	%r7, %r42, %r5, %r6;
	mov.u32 	%r43, %ctaid.x;
	mov.u32 	%r8, %tid.x;
	mad.lo.s32 	%r9, %r43, %r4, %r8;
	mov.u32 	%r10, %ctaid.z;
	add.s32 	%r44, %r4, %r2;
	add.s32 	%r45, %r44, -1;
	div.s32 	%r11, %r45, %r4;
	setp.lt.s32 	%p1, %r11, 1;
	mov.f32 	%f77, 0f00000000;
	@%p1 bra 	$L__BB0_18;
	ld.param.u64 	%rd15, [_Z6MatMulPfS_S_PK9ConvParam_param_0];
	mul.lo.s32 	%r47, %r5, %r4;
	shl.b32 	%r48, %r47, 2;
	mov.u32 	%r49, shMem;
	add.s32 	%r12, %r49, %r48;
	mul.lo.s32 	%r13, %r6, %r4;
	and.b32  	%r14, %r4, 7;
	shl.b32 	%r50, %r8, 2;
	add.s32 	%r51, %r48, %r50;
	add.s32 	%r15, %r49, %r51;
	shl.b32 	%r16, %r4, 2;
	cvta.to.global.u64 	%rd1, %rd15;
	cvta.to.global.u64 	%rd2, %rd4;
	mov.f32 	%f77, 0f00000000;
	mov.b32 	%r105, 0;
$L__BB0_2:
	setp.ge.s32 	%p2, %r7, %r1;
	mul.lo.s32 	%r18, %r105, %r4;
	add.s32 	%r19, %r18, %r8;
	setp.ge.u32 	%p3, %r19, %r2;
	mov.f32 	%f68, 0f00000000;
	or.pred  	%p4, %p3, %p2;
	@%p4 bra 	$L__BB0_4;
	mad.lo.s32 	%r52, %r2, %r7, %r19;
	mul.wide.u32 	%rd8, %r52, 4;
	add.s64 	%rd9, %rd1, %rd8;
	ld.global.f32 	%f68, [%rd9];
$L__BB0_4:
	setp.ge.s32 	%p5, %r9, %r3;
	add.s32 	%r53, %r13, %r8;
	shl.b32 	%r54, %r53, 2;
	add.s32 	%r56, %r49, %r54;
	st.shared.f32 	[%r56], %f68;
	add.s32 	%r20, %r18, %r6;
	setp.ge.u32 	%p6, %r20, %r2;
	mov.f32 	%f69, 0f00000000;
	or.pred  	%p7, %p6, %p5;
	@%p7 bra 	$L__BB0_6;
	mad.lo.s32 	%r57, %r2, %r10, %r20;
	mad.lo.s32 	%r58, %r57, %r3, %r9;
	mul.wide.u32 	%rd10, %r58, 4;
	add.s64 	%rd11, %rd2, %rd10;
	ld.global.f32 	%f69, [%rd11];
$L__BB0_6:
	setp.lt.u32 	%p8, %r4, 8;
	add.s32 	%r62, %r12, %r54;
	st.shared.f32 	[%r62], %f69;
	bar.sync 	0;
	mov.b32 	%r110, 0;
	@%p8 bra 	$L__BB0_9;
	shl.b32 	%r63, %r13, 2;
	add.s32 	%r65, %r63, %r49;
	add.s32 	%r106, %r65, 16;
	and.b32  	%r66, %r4, -8;
	neg.s32 	%r108, %r66;
	mov.u32 	%r107, %r15;
$L__BB0_8:
	.pragma "nounroll";
	and.b32  	%r110, %r4, 2040;
	ld.shared.f32 	%f24, [%r106+-16];
	ld.shared.f32 	%f25, [%r107];
	fma.rn.f32 	%f26, %f24, %f25, %f77;
	ld.shared.f32 	%f27, [%r106+-12];
	add.s32 	%r67, %r107, %r16;
	ld.shared.f32 	%f28, [%r67];
	fma.rn.f32 	%f29, %f27, %f28, %f26;
	ld.shared.f32 	%f30, [%r106+-8];
	add.s32 	%r68, %r67, %r16;
	ld.shared.f32 	%f31, [%r68];
	fma.rn.f32 	%f32, %f30, %f31, %f29;
	ld.shared.f32 	%f33, [%r106+-4];
	add.s32 	%r69, %r68, %r16;
	ld.shared.f32 	%f34, [%r69];
	fma.rn.f32 	%f35, %f33, %f34, %f32;
	ld.shared.f32 	%f36, [%r106];
	add.s32 	%r70, %r69, %r16;
	ld.shared.f32 	%f37, [%r70];
	fma.rn.f32 	%f38, %f36, %f37, %f35;
	ld.shared.f32 	%f39, [%r106+4];
	add.s32 	%r71, %r70, %r16;
	ld.shared.f32 	%f40, [%r71];
	fma.rn.f32 	%f41, %f39, %f40, %f38;
	ld.shared.f32 	%f42, [%r106+8];
	add.s32 	%r72, %r71, %r16;
	ld.shared.f32 	%f43, [%r72];
	fma.rn.f32 	%f44, %f42, %f43, %f41;
	ld.shared.f32 	%f45, [%r106+12];
	add.s32 	%r73, %r72, %r16;
	ld.shared.f32 	%f46, [%r73];
	fma.rn.f32 	%f77, %f45, %f46, %f44;
	add.s32 	%r108, %r108, 8;
	shl.b32 	%r74, %r4, 5;
	add.s32 	%r107, %r107, %r74;
	add.s32 	%r106, %r106, 32;
	setp.ne.s32 	%p9, %r108, 0;
	@%p9 bra 	$L__BB0_8;
$L__BB0_9:
	setp.eq.s32 	%p10, %r14, 0;
	@%p10 bra 	$L__BB0_17;
	add.s32 	%r75, %r14, -1;
	setp.lt.u32 	%p11, %r75, 3;
	@%p11 bra 	$L__BB0_12;
	add.s32 	%r76, %r110, %r13;
	mad.lo.s32 	%r77, %r110, %r4, %r8;
	shl.b32 	%r78, %r76, 2;
	add.s32 	%r80, %r49, %r78;
	ld.shared.f32 	%f48, [%r80];
	shl.b32 	%r81, %r77, 2;
	add.s32 	%r82, %r12, %r81;
	ld.shared.f32 	%f49, [%r82];
	fma.rn.f32 	%f50, %f48, %f49, %f77;
	ld.shared.f32 	%f51, [%r80+4];
	add.s32 	%r83, %r82, %r16;
	ld.shared.f32 	%f52, [%r83];
	fma.rn.f32 	%f53, %f51, %f52, %f50;
	ld.shared.f32 	%f54, [%r80+8];
	add.s32 	%r84, %r83, %r16;
	ld.shared.f32 	%f55, [%r84];
	fma.rn.f32 	%f56, %f54, %f55, %f53;
	ld.shared.f32 	%f57, [%r80+12];
	add.s32 	%r85, %r84, %r16;
	ld.shared.f32 	%f58, [%r85];
	fma.rn.f32 	%f77, %f57, %f58, %f56;
	add.s32 	%r110, %r110, 4;
$L__BB0_12:
	and.b32  	%r86, %r4, 3;
	setp.eq.s32 	%p12, %r86, 0;
	@%p12 bra 	$L__BB0_17;
	setp.eq.s32 	%p13, %r86, 1;
	@%p13 bra 	$L__BB0_15;
	add.s32 	%r87, %r110, %r13;
	mad.lo.s32 	%r88, %r110, %r4, %r8;
	shl.b32 	%r89, %r87, 2;
	add.s32 	%r91, %r49, %r89;
	ld.shared.f32 	%f60, [%r91];
	shl.b32 	%r92, %r88, 2;
	add.s32 	%r93, %r12, %r92;
	ld.shared.f32 	%f61, [%r93];
	fma.rn.f32 	%f62, %f60, %f61, %f77;
	ld.shared.f32 	%f63, [%r91+4];
	add.s32 	%r94, %r93, %r16;
	ld.shared.f32 	%f64, [%r94];
	fma.rn.f32 	%f77, %f63, %f64, %f62;
	add.s32 	%r110, %r110, 2;
$L__BB0_15:
	and.b32  	%r95, %r4, 1;
	setp.eq.b32 	%p14, %r95, 1;
	not.pred 	%p15, %p14;
	@%p15 bra 	$L__BB0_17;
	add.s32 	%r96, %r110, %r13;
	mad.lo.s32 	%r97, %r110, %r4, %r8;
	shl.b32 	%r98, %r96, 2;
	add.s32 	%r100, %r49, %r98;
	ld.shared.f32 	%f65, [%r100];
	shl.b32 	%r101, %r97, 2;
	add.s32 	%r102, %r12, %r101;
	ld.shared.f32 	%f66, [%r102];
	fma.rn.f32 	%f77, %f65, %f66, %f77;
$L__BB0_17:
	bar.sync 	0;
	add.s32 	%r105, %r105, 1;
	setp.ne.s32 	%p16, %r105, %r11;
	@%p16 bra 	$L__BB0_2;
$L__BB0_18:
	setp.ge.s32 	%p17, %r7, %r1;
	setp.ge.s32 	%p18, %r9, %r3;
	or.pred  	%p19, %p17, %p18;
	@%p19 bra 	$L__BB0_20;
	ld.param.u64 	%rd16, [_Z6MatMulPfS_S_PK9ConvParam_param_2];
	mad.lo.s32 	%r103, %r1, %r10, %r7;
	mad.lo.s32 	%r104, %r103, %r3, %r9;
	cvta.to.global.u64 	%rd12, %rd16;
	mul.wide.s32 	%rd13, %r104, 4;
	add.s64 	%rd14, %rd12, %rd13;
	st.global.f32 	[%rd14], %f77;
$L__BB0_20:
	ret;

}
	// .globl	_Z25ToeplitzConversion_kernelPKfPK9ConvParamPfPK13CudaParamType
.visible .entry _Z25ToeplitzConversion_kernelPKfPK9ConvParamPfPK13CudaParamType(
	.param .u64 .ptr .align 1 _Z25ToeplitzConversion_kernelPKfPK9ConvParamPfPK13CudaParamType_param_0,
	.param .u64 .ptr .align 1 _Z25ToeplitzConversion_kernelPKfPK9ConvParamPfPK13CudaParamType_param_1,
	.param .u64 .ptr .align 1 _Z25ToeplitzConversion_kernelPKfPK9ConvParamPfPK13CudaParamType_param_2,
	.param .u64 .ptr .align 1 _Z25ToeplitzConversion_kernelPKfPK9ConvParamPfPK13CudaParamType_param_3
)
{
	.reg .pred 	%p<22>;
	.reg .b32 	%r<279>;
	.reg .b32 	%f<25>;
	.reg .b64 	%rd<41>;

	ld.param.u64 	%rd4, [_Z25ToeplitzConversion_kernelPKfPK9ConvParamPfPK13CudaParamType_param_0];
	ld.param.u64 	%rd5, [_Z25ToeplitzConversion_kernelPKfPK9ConvParamPfPK13CudaParamType_param_1];
	ld.param.u64 	%rd6, [_Z25ToeplitzConversion_kernelPKfPK9ConvParamPfPK13CudaParamType_param_2];
	ld.param.u64 	%rd7, [_Z25ToeplitzConversion_kernelPKfPK9ConvParamPfPK13CudaParamType_param_3];
	cvta.to.global.u64 	%rd1, %rd6;
	cvta.to.global.u64 	%rd2, %rd5;
	cvta.to.global.u64 	%rd8, %rd7;
	ld.global.u32 	%r1, [%rd8+8];
	ld.global.u32 	%r2, [%rd8+12];
	ld.global.u32 	%r3, [%rd2+28];
	ld.global.u32 	%r4, [%rd2+32];
	ld.global.u32 	%r5, [%rd2+20];
	ld.global.u32 	%r6, [%rd2+24];
	mul.lo.s32 	%r7, %r3, %r4;
	ld.global.u32 	%r45, [%rd2+8];
	ld.global.u32 	%r46, [%rd2+12];
	mul.lo.s32 	%r8, %r46, %r45;
	cvt.rn.f32.s32 	%f1, %r45;
	mov.u32 	%r9, %ntid.y;
	cvt.rn.f32.u32 	%f2, %r9;
	div.rn.f32 	%f3, %f1, %f2;
	cvt.rpi.f32.f32 	%f4, %f3;
	cvt.rzi.s32.f32 	%r47, %f4;
	cvt.rn.f32.s32 	%f5, %r46;
	mov.u32 	%r10, %ntid.x;
	cvt.rn.f32.u32 	%f6, %r10;
	div.rn.f32 	%f7, %f5, %f6;
	cvt.rpi.f32.f32 	%f8, %f7;
	cvt.rzi.s32.f32 	%r48, %f8;
	mov.u32 	%r49, %ctaid.x;
	div.u32 	%r50, %r49, %r47;
	mul.lo.s32 	%r11, %r50, %r9;
	rem.u32 	%r51, %r49, %r48;
	mul.lo.s32 	%r12, %r51, %r10;
	mov.u32 	%r13, %ctaid.z;
	mov.u32 	%r14, %ctaid.y;
	mov.u32 	%r15, %tid.y;
	setp.ge.s32 	%p1, %r15, %r1;
	@%p1 bra 	$L__BB1_8;
	mov.u32 	%r16, %tid.x;
	cvta.to.global.u64 	%rd3, %rd4;
	mov.u32 	%r270, %r15;
$L__BB1_2:
	setp.ge.s32 	%p2, %r16, %r2;
	@%p2 bra 	$L__BB1_7;
	ld.global.u32 	%r52, [%rd2+36];
	mad.lo.s32 	%r18, %r52, %r11, %r270;
	mul.lo.s32 	%r19, %r52, %r12;
	mov.u32 	%r271, %r16;
$L__BB1_4:
	setp.ge.s32 	%p3, %r18, %r5;
	add.s32 	%r21, %r19, %r271;
	setp.ge.s32 	%p4, %r21, %r6;
	or.pred  	%p5, %p3, %p4;
	@%p5 bra 	$L__BB1_6;
	mad.lo.s32 	%r53, %r270, %r2, %r271;
	ld.global.u32 	%r54, [%rd2+16];
	mad.lo.s32 	%r55, %r54, %r13, %r14;
	mul.lo.s32 	%r56, %r6, %r5;
	mad.lo.s32 	%r57, %r18, %r6, %r21;
	mad.lo.s32 	%r58, %r56, %r55, %r57;
	mul.wide.s32 	%rd9, %r58, 4;
	add.s64 	%rd10, %rd3, %rd9;
	ld.global.f32 	%f9, [%rd10];
	shl.b32 	%r59, %r53, 2;
	mov.u32 	%r60, shMem;
	add.s32 	%r61, %r60, %r59;
	st.shared.f32 	[%r61], %f9;
$L__BB1_6:
	add.s32 	%r271, %r271, %r10;
	setp.lt.s32 	%p6, %r271, %r2;
	@%p6 bra 	$L__BB1_4;
$L__BB1_7:
	add.s32 	%r270, %r270, %r9;
	setp.lt.s32 	%p7, %r270, %r1;
	@%p7 bra 	$L__BB1_2;
$L__BB1_8:
	bar.sync 	0;
	add.s32 	%r24, %r11, %r15;
	ld.global.u32 	%r62, [%rd2+8];
	setp.ge.u32 	%p8, %r24, %r62;
	@%p8 bra 	$L__BB1_24;
	mov.u32 	%r25, %tid.x;
	add.s32 	%r26, %r12, %r25;
	ld.global.u32 	%r63, [%rd2+12];
	setp.ge.u32 	%p9, %r26, %r63;
	setp.lt.s32 	%p10, %r3, 1;
	or.pred  	%p11, %p9, %p10;
	@%p11 bra 	$L__BB1_24;
	setp.lt.s32 	%p12, %r4, 1;
	@%p12 bra 	$L__BB1_24;
	and.b32  	%r27, %r4, 7;
	mov.b32 	%r272, 0;
$L__BB1_12:
	setp.lt.u32 	%p13, %r4, 8;
	mul.lo.s32 	%r29, %r272, %r4;
	mov.b32 	%r277, 0;
	@%p13 bra 	$L__BB1_15;
	and.b32  	%r277, %r4, 2147483640;
	neg.s32 	%r274, %r277;
	add.s32 	%r273, %r29, 3;
	mov.b32 	%r275, 0;
$L__BB1_14:
	.pragma "nounroll";
	ld.global.u32 	%r68, [%rd2+36];
	mad.lo.s32 	%r69, %r68, %r15, %r272;
	ld.global.u32 	%r70, [%rd2+16];
	ld.global.u32 	%r71, [%rd2+12];
	mad.lo.s32 	%r72, %r70, %r13, %r14;
	mad.lo.s32 	%r73, %r7, %r72, %r273;
	add.s32 	%r74, %r73, -3;
	mad.lo.s32 	%r75, %r71, %r24, %r26;
	mad.lo.s32 	%r76, %r8, %r74, %r75;
	mad.lo.s32 	%r77, %r68, %r25, %r275;
	mad.lo.s32 	%r78, %r69, %r1, %r77;
	shl.b32 	%r79, %r78, 2;
	mov.u32 	%r80, shMem;
	add.s32 	%r81, %r80, 28;
	add.s32 	%r82, %r81, %r79;
	ld.shared.f32 	%f10, [%r82+-28];
	mul.wide.s32 	%rd11, %r76, 4;
	add.s64 	%rd12, %rd1, %rd11;
	st.global.f32 	[%rd12], %f10;
	ld.global.u32 	%r83, [%rd2+36];
	mad.lo.s32 	%r84, %r83, %r15, %r272;
	ld.global.u32 	%r85, [%rd2+16];
	ld.global.u32 	%r86, [%rd2+12];
	mad.lo.s32 	%r87, %r85, %r13, %r14;
	mad.lo.s32 	%r88, %r7, %r87, %r273;
	add.s32 	%r89, %r88, -2;
	mad.lo.s32 	%r90, %r86, %r24, %r26;
	mad.lo.s32 	%r91, %r8, %r89, %r90;
	mad.lo.s32 	%r92, %r83, %r25, %r275;
	mad.lo.s32 	%r93, %r84, %r1, %r92;
	shl.b32 	%r94, %r93, 2;
	add.s32 	%r95, %r81, %r94;
	ld.shared.f32 	%f11, [%r95+-24];
	mul.wide.s32 	%rd13, %r91, 4;
	add.s64 	%rd14, %rd1, %rd13;
	st.global.f32 	[%rd14], %f11;
	ld.global.u32 	%r96, [%rd2+36];
	mad.lo.s32 	%r97, %r96, %r15, %r272;
	ld.global.u32 	%r98, [%rd2+16];
	ld.global.u32 	%r99, [%rd2+12];
	mad.lo.s32 	%r100, %r98, %r13, %r14;
	mad.lo.s32 	%r101, %r7, %r100, %r273;
	add.s32 	%r102, %r101, -1;
	mad.lo.s32 	%r103, %r99, %r24, %r26;
	mad.lo.s32 	%r104, %r8, %r102, %r103;
	mad.lo.s32 	%r105, %r96, %r25, %r275;
	mad.lo.s32 	%r106, %r97, %r1, %r105;
	shl.b32 	%r107, %r106, 2;
	add.s32 	%r108, %r81, %r107;
	ld.shared.f32 	%f12, [%r108+-20];
	mul.wide.s32 	%rd15, %r104, 4;
	add.s64 	%rd16, %rd1, %rd15;
	st.global.f32 	[%rd16], %f12;
	ld.global.u32 	%r109, [%rd2+36];
	mad.lo.s32 	%r110, %r109, %r15, %r272;
	ld.global.u32 	%r111, [%rd2+16];
	ld.global.u32 	%r112, [%rd2+12];
	mad.lo.s32 	%r113, %r111, %r13, %r14;
	mad.lo.s32 	%r114, %r7, %r113, %r273;
	mad.lo.s32 	%r115, %r112, %r24, %r26;
	mad.lo.s32 	%r116, %r8, %r114, %r115;
	mad.lo.s32 	%r117, %r109, %r25, %r275;
	mad.lo.s32 	%r118, %r110, %r1, %r117;
	shl.b32 	%r119, %r118, 2;
	add.s32 	%r120, %r81, %r119;
	ld.shared.f32 	%f13, [%r120+-16];
	mul.wide.s32 	%rd17, %r116, 4;
	add.s64 	%rd18, %rd1, %rd17;
	st.global.f32 	[%rd18], %f13;
	ld.global.u32 	%r121, [%rd2+36];
	mad.lo.s32 	%r122, %r121, %r15, %r272;
	ld.global.u32 	%r123, [%rd2+16];
	ld.global.u32 	%r124, [%rd2+12];
	mad.lo.s32 	%r125, %r123, %r13, %r14;
	mad.lo.s32 	%r126, %r7, %r125, %r273;
	mad.lo.s32 	%r127, %r8, %r126, %r8;
	mad.lo.s32 	%r128, %r124, %r24, %r26;
	add.s32 	%r129, %r128, %r127;
	mad.lo.s32 	%r130, %r121, %r25, %r275;
	mad.lo.s32 	%r131, %r122, %r1, %r130;
	shl.b32 	%r132, %r131, 2;
	add.s32 	%r133, %r81, %r132;
	ld.shared.f32 	%f14, [%r133+-12];
	mul.wide.s32 	%rd19, %r129, 4;
	add.s64 	%rd20, %rd1, %rd19;
	st.global.f32 	[%rd20], %f14;
	ld.global.u32 	%r134, [%rd2+36];
	mad.lo.s32 	%r135, %r134, %r15, %r272;
	ld.global.u32 	%r136, [%rd2+16];
	ld.global.u32 	%r137, [%rd2+12];
	mad.lo.s32 	%r138, %r136, %r13, %r14;
	mad.lo.s32 	%r139, %r7, %r138, %r273;
	add.s32 	%r140, %r139, 2;
	mad.lo.s32 	%r141, %r137, %r24, %r26;
	mad.lo.s32 	%r142, %r8, %r140, %r141;
	mad.lo.s32 	%r143, %r134, %r25, %r275;
	mad.lo.s32 	%r144, %r135, %r1, %r143;
	shl.b32 	%r145, %r144, 2;
	add.s32 	%r146, %r81, %r145;
	ld.shared.f32 	%f15, [%r146+-8];
	mul.wide.s32 	%rd21, %r142, 4;
	add.s64 	%rd22, %rd1, %rd21;
	st.global.f32 	[%rd22], %f15;
	ld.global.u32 	%r147, [%rd2+36];
	mad.lo.s32 	%r148, %r147, %r15, %r272;
	ld.global.u32 	%r149, [%rd2+16];
	ld.global.u32 	%r150, [%rd2+12];
	mad.lo.s32 	%r151, %r149, %r13, %r14;
	mad.lo.s32 	%r152, %r7, %r151, %r273;
	add.s32 	%r153, %r152, 3;
	mad.lo.s32 	%r154, %r150, %r24, %r26;
	mad.lo.s32 	%r155, %r8, %r153, %r154;
	mad.lo.s32 	%r156, %r147, %r25, %r275;
	mad.lo.s32 	%r157, %r148, %r1, %r156;
	shl.b32 	%r158, %r157, 2;
	add.s32 	%r159, %r81, %r158;
	ld.shared.f32 	%f16, [%r159+-4];
	mul.wide.s32 	%rd23, %r155, 4;
	add.s64 	%rd24, %rd1, %rd23;
	st.global.f32 	[%rd24], %f16;
	ld.global.u32 	%r160, [%rd2+36];
	mad.lo.s32 	%r161, %r160, %r15, %r272;
	ld.global.u32 	%r162, [%rd2+16];
	ld.global.u32 	%r163, [%rd2+12];
	mad.lo.s32 	%r164, %r162, %r13, %r14;
	mad.lo.s32 	%r165, %r7, %r164, %r273;
	add.s32 	%r166, %r165, 4;
	mad.lo.s32 	%r167, %r163, %r24, %r26;
	mad.lo.s32 	%r168, %r8, %r166, %r167;
	mad.lo.s32 	%r169, %r160, %r25, %r275;
	mad.lo.s32 	%r170, %r161, %r1, %r169;
	shl.b32 	%r171, %r170, 2;
	add.s32 	%r172, %r81, %r171;
	ld.shared.f32 	%f17, [%r172];
	mul.wide.s32 	%rd25, %r168, 4;
	add.s64 	%rd26, %rd1, %rd25;
	st.global.f32 	[%rd26], %f17;
	add.s32 	%r275, %r275, 8;
	add.s32 	%r274, %r274, 8;
	add.s32 	%r273, %r273, 8;
	setp.ne.s32 	%p14, %r274, 0;
	@%p14 bra 	$L__BB1_14;
$L__BB1_15:
	setp.eq.s32 	%p15, %r27, 0;
	@%p15 bra 	$L__BB1_23;
	add.s32 	%r173, %r27, -1;
	setp.lt.u32 	%p16, %r173, 3;
	@%p16 bra 	$L__BB1_18;
	ld.global.u32 	%r174, [%rd2+36];
	mad.lo.s32 	%r175, %r174, %r15, %r272;
	mad.lo.s32 	%r176, %r174, %r25, %r277;
	mad.lo.s32 	%r177, %r175, %r1, %r176;
	ld.global.u32 	%r178, [%rd2+16];
	ld.global.u32 	%r179, [%rd2+12];
	mad.lo.s32 	%r180, %r178, %r13, %r14;
	add.s32 	%r181, %r277, %r29;
	mad.lo.s32 	%r182, %r7, %r180, %r181;
	mad.lo.s32 	%r183, %r179, %r24, %r26;
	mad.lo.s32 	%r184, %r8, %r182, %r183;
	shl.b32 	%r185, %r177, 2;
	mov.u32 	%r186, shMem;
	add.s32 	%r187, %r186, %r185;
	ld.shared.f32 	%f18, [%r187];
	mul.wide.s32 	%rd27, %r184, 4;
	add.s64 	%rd28, %rd1, %rd27;
	st.global.f32 	[%rd28], %f18;
	ld.global.u32 	%r188, [%rd2+36];
	mad.lo.s32 	%r189, %r188, %r15, %r272;
	mad.lo.s32 	%r190, %r188, %r25, %r277;
	mad.lo.s32 	%r191, %r189, %r1, %r190;
	ld.global.u32 	%r192, [%rd2+16];
	ld.global.u32 	%r193, [%rd2+12];
	mad.lo.s32 	%r194, %r192, %r13, %r14;
	mad.lo.s32 	%r195, %r7, %r194, %r181;
	mad.lo.s32 	%r196, %r8, %r195, %r8;
	mad.lo.s32 	%r197, %r193, %r24, %r26;
	add.s32 	%r198, %r197, %r196;
	shl.b32 	%r199, %r191, 2;
	add.s32 	%r200, %r186, %r199;
	ld.shared.f32 	%f19, [%r200+4];
	mul.wide.s32 	%rd29, %r198, 4;
	add.s64 	%rd30, %rd1, %rd29;
	st.global.f32 	[%rd30], %f19;
	ld.global.u32 	%r201, [%rd2+36];
	mad.lo.s32 	%r202, %r201, %r15, %r272;
	mad.lo.s32 	%r203, %r201, %r25, %r277;
	mad.lo.s32 	%r204, %r202, %r1, %r203;
	ld.global.u32 	%r205, [%rd2+16];
	ld.global.u32 	%r206, [%rd2+12];
	mad.lo.s32 	%r207, %r205, %r13, %r14;
	mad.lo.s32 	%r208, %r7, %r207, %r181;
	add.s32 	%r209, %r208, 2;
	mad.lo.s32 	%r210, %r206, %r24, %r26;
	mad.lo.s32 	%r211, %r8, %r209, %r210;
	shl.b32 	%r212, %r204, 2;
	add.s32 	%r213, %r186, %r212;
	ld.shared.f32 	%f20, [%r213+8];
	mul.wide.s32 	%rd31, %r211, 4;
	add.s64 	%rd32, %rd1, %rd31;
	st.global.f32 	[%rd32], %f20;
	ld.global.u32 	%r214, [%rd2+36];
	mad.lo.s32 	%r215, %r214, %r15, %r272;
	mad.lo.s32 	%r216, %r214, %r25, %r277;
	mad.lo.s32 	%r217, %r215, %r1, %r216;
	ld.global.u32 	%r218, [%rd2+16];
	ld.global.u32 	%r219, [%rd2+12];
	mad.lo.s32 	%r220, %r218, %r13, %r14;
	mad.lo.s32 	%r221, %r7, %r220, %r181;
	add.s32 	%r222, %r221, 3;
	mad.lo.s32 	%r223, %r219, %r24, %r26;
	mad.lo.s32 	%r224, %r8, %r222, %r223;
	shl.b32 	%r225, %r217, 2;
	add.s32 	%r226, %r186, %r225;
	ld.shared.f32 	%f21, [%r226+12];
	mul.wide.s32 	%rd33, %r224, 4;
	add.s64 	%rd34, %rd1, %rd33;
	st.global.f32 	[%rd34], %f21;
	add.s32 	%r277, %r277, 4;
$L__BB1_18:
	and.b32  	%r227, %r4, 3;
	setp.eq.s32 	%p17, %r227, 0;
	@%p17 bra 	$L__BB1_23;
	setp.eq.s32 	%p18, %r227, 1;
	@%p18 bra 	$L__BB1_21;
	ld.global.u32 	%r228, [%rd2+36];
	mad.lo.s32 	%r229, %r228, %r15, %r272;
	mad.lo.s32 	%r230, %r228, %r25, %r277;
	mad.lo.s32 	%r231, %r229, %r1, %r230;
	ld.global.u32 	%r232, [%rd2+16];
	ld.global.u32 	%r233, [%rd2+12];
	mad.lo.s32 	%r234, %r232, %r13, %r14;
	add.s32 	%r235, %r277, %r29;
	mad.lo.s32 	%r236, %r7, %r234, %r235;
	mad.lo.s32 	%r237, %r233, %r24, %r26;
	mad.lo.s32 	%r238, %r8, %r236, %r237;
	shl.b32 	%r239, %r231, 2;
	mov.u32 	%r240, shMem;
	add.s32 	%r241, %r240, %r239;
	ld.shared.f32 	%f22, [%r241];
	mul.wide.s32 	%rd35, %r238, 4;
	add.s64 	%rd36, %rd1, %rd35;
	st.global.f32 	[%rd36], %f22;
	ld.global.u32 	%r242, [%rd2+36];
	mad.lo.s32 	%r243, %r242, %r15, %r272;
	mad.lo.s32 	%r244, %r242, %r25, %r277;
	mad.lo.s32 	%r245, %r243, %r1, %r244;
	ld.global.u32 	%r246, [%rd2+16];
	ld.global.u32 	%r247, [%rd2+12];
	mad.lo.s32 	%r248, %r246, %r13, %r14;
	mad.lo.s32 	%r249, %r7, %r248, %r235;
	mad.lo.s32 	%r250, %r8, %r249, %r8;
	mad.lo.s32 	%r251, %r247, %r24, %r26;
	add.s32 	%r252, %r251, %r250;
	shl.b32 	%r253, %r245, 2;
	add.s32 	%r254, %r240, %r253;
	ld.shared.f32 	%f23, [%r254+4];
	mul.wide.s32 	%rd37, %r252, 4;
	add.s64 	%rd38, %rd1, %rd37;
	st.global.f32 	[%rd38], %f23;
	add.s32 	%r277, %r277, 2;
$L__BB1_21:
	and.b32  	%r255, %r4, 1;
	setp.eq.b32 	%p19, %r255, 1;
	not.pred 	%p20, %p19;
	@%p20 bra 	$L__BB1_23;
	ld.global.u32 	%r256, [%rd2+36];
	mad.lo.s32 	%r257, %r256, %r15, %r272;
	mad.lo.s32 	%r258, %r256, %r25, %r277;
	mad.lo.s32 	%r259, %r257, %r1, %r258;
	ld.global.u32 	%r260, [%rd2+16];
	ld.global.u32 	%r261, [%rd2+12];
	mad.lo.s32 	%r262, %r260, %r13, %r14;
	add.s32 	%r263, %r277, %r29;
	mad.lo.s32 	%r264, %r7, %r262, %r263;
	mad.lo.s32 	%r265, %r261, %r24, %r26;
	mad.lo.s32 	%r266, %r8, %r264, %r265;
	shl.b32 	%r267, %r259, 2;
	mov.u32 	%r268, shMem;
	add.s32 	%r269, %r268, %r267;
	ld.shared.f32 	%f24, [%r269];
	mul.wide.s32 	%rd39, %r266, 4;
	add.s64 	%rd40, %rd1, %rd39;
	st.global.f32 	[%rd40], %f24;
$L__BB1_23:
	add.s32 	%r272, %r272, 1;
	setp.ne.s32 	%p21, %r272, %r3;
	@%p21 bra 	$L__BB1_12;
$L__BB1_24:
	ret;

}


// ===== COMPILED SASS (sm_100) =====

	.target	sm_100

	.elftype	@"ET_EXEC"


//--------------------- .note.nv.tkinfo           --------------------------
	.section	.note.nv.tkinfo,"",@"SHT_NOTE"
	.sectionflags	@"SHF_NOTE_NV_TKINFO"
	.tkinfo
        /*0018*/ 	.word	0x00000002
        /*0030*/ 	.string	""
        /*0030*/ 	.string	"ptxas"
        /*0030*/ 	.string	"Cuda compilation tools, release 13.0, V13.0.88"
        /*0030*/ 	.string	"Build cuda_13.0.r13.0/compiler.36424714_0"
        /*0030*/ 	.string	"-arch sm_100 -m 64 "



//--------------------- .note.nv.cuinfo           --------------------------
	.section	.note.nv.cuinfo,"",@"SHT_NOTE"
	.sectionflags	@"SHF_NOTE_NV_CUINFO"
        /*0018*/ 	.short	0x0002
        /*001a*/ 	.short	0x0064
        /*001c*/ 	.short	0x0082
	.zero		2


//--------------------- .nv.info                  --------------------------
	.section	.nv.info,"",@"SHT_CUDA_INFO"
	.align	4


	//----- nvinfo : EIATTR_REGCOUNT
	.align		4
        /*0000*/ 	.byte	0x04, 0x2f
        /*0002*/ 	.short	(.L_1 - .L_0)
	.align		4
.L_0:
        /*0004*/ 	.word	index@(_Z6MatMulPfS_S_PK9ConvParam)
        /*0008*/ 	.word	0x00000020


	//----- nvinfo : EIATTR_FRAME_SIZE
	.align		4
.L_1:
        /*000c*/ 	.byte	0x04, 0x11
        /*000e*/ 	.short	(.L_3 - .L_2)
	.align		4
.L_2:
        /*0010*/ 	.word	index@(_Z6MatMulPfS_S_PK9ConvParam)
        /*0014*/ 	.word	0x00000000


	//----- nvinfo : EIATTR_REGCOUNT
	.align		4
.L_3:
        /*0018*/ 	.byte	0x04, 0x2f
        /*001a*/ 	.short	(.L_5 - .L_4)
	.align		4
.L_4:
        /*001c*/ 	.word	index@(_Z25ToeplitzConversion_kernelPKfPK9ConvParamPfPK13CudaParamType)
        /*0020*/ 	.word	0x0000001f


	//----- nvinfo : EIATTR_FRAME_SIZE
	.align		4
.L_5:
        /*0024*/ 	.byte	0x04, 0x11
        /*0026*/ 	.short	(.L_7 - .L_6)
	.align		4
.L_6:
        /*0028*/ 	.word	index@($__internal_0_$__cuda_sm3x_div_rn_noftz_f32_slowpath)
        /*002c*/ 	.word	0x00000000


	//----- nvinfo : EIATTR_FRAME_SIZE
	.align		4
.L_7:
        /*0030*/ 	.byte	0x04, 0x11
        /*0032*/ 	.short	(.L_9 - .L_8)
	.align		4
.L_8:
        /*0034*/ 	.word	index@(_Z25ToeplitzConversion_kernelPKfPK9ConvParamPfPK13CudaParamType)
        /*0038*/ 	.word	0x00000000


	//----- nvinfo : EIATTR_MIN_STACK_SIZE
	.align		4
.L_9:
        /*003c*/ 	.byte	0x04, 0x12
        /*003e*/ 	.short	(.L_11 - .L_10)
	.align		4
.L_10:
        /*0040*/ 	.word	index@(_Z25ToeplitzConversion_kernelPKfPK9ConvParamPfPK13CudaParamType)
        /*0044*/ 	.word	0x00000000


	//----- nvinfo : EIATTR_MIN_STACK_SIZE
	.align		4
.L_11:
        /*0048*/ 	.byte	0x04, 0x12
        /*004a*/ 	.short	(.L_13 - .L_12)
	.align		4
.L_12:
        /*004c*/ 	.word	index@(_Z6MatMulPfS_S_PK9ConvParam)
        /*0050*/ 	.word	0x00000000
.L_13:


//--------------------- .nv.compat                --------------------------
	.section	.nv.compat,"",@"SHT_CUDA_COMPAT_INFO"
	.align	4
        /*0000*/ 	.byte	0x02, 0x09, 0x00, 0x00, 0x02, 0x02, 0x01, 0x00, 0x02, 0x05, 0x05, 0x00, 0x03, 0x07, 0x01, 0x01
        /*0010*/ 	.byte	0x02, 0x03, 0x00, 0x00, 0x02, 0x06, 0x01, 0x00, 0x04, 0x0b, 0x08, 0x00, 0x01, 0x00, 0x00, 0x00
        /*0020*/ 	.byte	0x00, 0x00, 0x00, 0x00


//--------------------- .nv.info._Z25ToeplitzConversion_kernelPKfPK9ConvParamPfPK13CudaParamType --------------------------
	.section	.nv.info._Z25ToeplitzConversion_kernelPKfPK9ConvParamPfPK13CudaParamType,"",@"SHT_CUDA_INFO"
	.sectionflags	@""
	.align	4


	//----- nvinfo : EIATTR_CUDA_API_VERSION
	.align		4
        /*0000*/ 	.byte	0x04, 0x37
        /*0002*/ 	.short	(.L_15 - .L_14)
.L_14:
        /*0004*/ 	.word	0x00000082


	//----- nvinfo : EIATTR_KPARAM_INFO
	.align		4
.L_15:
        /*0008*/ 	.byte	0x04, 0x17
        /*000a*/ 	.short	(.L_17 - .L_16)
.L_16:
        /*000c*/ 	.word	0x00000000
        /*0010*/ 	.short	0x0003
        /*0012*/ 	.short	0x0018
        /*0014*/ 	.byte	0x00, 0xf5, 0x21, 0x00


	//----- nvinfo : EIATTR_KPARAM_INFO
	.align		4
.L_17:
        /*0018*/ 	.byte	0x04, 0x17
        /*001a*/ 	.short	(.L_19 - .L_18)
.L_18:
        /*001c*/ 	.word	0x00000000
        /*0020*/ 	.short	0x0002
        /*0022*/ 	.short	0x0010
        /*0024*/ 	.byte	0x00, 0xf5, 0x21, 0x00


	//----- nvinfo : EIATTR_KPARAM_INFO
	.align		4
.L_19:
        /*0028*/ 	.byte	0x04, 0x17
        /*002a*/ 	.short	(.L_21 - .L_20)
.L_20:
        /*002c*/ 	.word	0x00000000
        /*0030*/ 	.short	0x0001
        /*0032*/ 	.short	0x0008
        /*0034*/ 	.byte	0x00, 0xf5, 0x21, 0x00


	//----- nvinfo : EIATTR_KPARAM_INFO
	.align		4
.L_21:
        /*0038*/ 	.byte	0x04, 0x17
        /*003a*/ 	.short	(.L_23 - .L_22)
.L_22:
        /*003c*/ 	.word	0x00000000
        /*0040*/ 	.short	0x0000
        /*0042*/ 	.short	0x0000
        /*0044*/ 	.byte	0x00, 0xf5, 0x21, 0x00


	//----- nvinfo : EIATTR_SPARSE_MMA_MASK
	.align		4
.L_23:
        /*0048*/ 	.byte	0x03, 0x50
        /*004a*/ 	.short	0x0000


	//----- nvinfo : EIATTR_MAXREG_COUNT
	.align		4
        /*004c*/ 	.byte	0x03, 0x1b
        /*004e*/ 	.short	0x00ff


	//----- nvinfo : EIATTR_NUM_BARRIERS
	.align		4
        /*0050*/ 	.byte	0x02, 0x4c
        /*0052*/ 	.byte	0x01
	.zero		1


	//----- nvinfo : EIATTR_MERCURY_ISA_VERSION
	.align		4
        /*0054*/ 	.byte	0x03, 0x5f
        /*0056*/ 	.short	0x0101


	//----- nvinfo : EIATTR_VRC_CTA_INIT_COUNT
	.align		4
        /*0058*/ 	.byte	0x02, 0x4a
	.zero		1
	.zero		1


	//----- nvinfo : EIATTR_EXIT_INSTR_OFFSETS
	.align		4
        /*005c*/ 	.byte	0x04, 0x1c
        /*005e*/ 	.short	(.L_25 - .L_24)


	//   ....[0]....
.L_24:
        /*0060*/ 	.word	0x00000830


	//   ....[1]....
        /*0064*/ 	.word	0x00000890


	//   ....[2]....
        /*0068*/ 	.word	0x000008b0


	//   ....[3]....
        /*006c*/ 	.word	0x00001a10


	//----- nvinfo : EIATTR_CRS_STACK_SIZE
	.align		4
.L_25:
        /*0070*/ 	.byte	0x04, 0x1e
        /*0072*/ 	.short	(.L_27 - .L_26)
.L_26:
        /*0074*/ 	.word	0x00000000


	//----- nvinfo : EIATTR_CBANK_PARAM_SIZE
	.align		4
.L_27:
        /*0078*/ 	.byte	0x03, 0x19
        /*007a*/ 	.short	0x0020


	//----- nvinfo : EIATTR_PARAM_CBANK
	.align		4
        /*007c*/ 	.byte	0x04, 0x0a
        /*007e*/ 	.short	(.L_29 - .L_28)
	.align		4
.L_28:
        /*0080*/ 	.word	index@(.nv.constant0._Z25ToeplitzConversion_kernelPKfPK9ConvParamPfPK13CudaParamType)
        /*0084*/ 	.short	0x0380
        /*0086*/ 	.short	0x0020


	//----- nvinfo : EIATTR_SW_WAR
	.align		4
.L_29:
        /*0088*/ 	.byte	0x04, 0x36
        /*008a*/ 	.short	(.L_31 - .L_30)
.L_30:
        /*008c*/ 	.word	0x00000008
.L_31:


//--------------------- .nv.info._Z6MatMulPfS_S_PK9ConvParam --------------------------
	.section	.nv.info._Z6MatMulPfS_S_PK9ConvParam,"",@"SHT_CUDA_INFO"
	.sectionflags	@""
	.align	4


	//----- nvinfo : EIATTR_CUDA_API_VERSION
	.align		4
        /*0000*/ 	.byte	0x04, 0x37
        /*0002*/ 	.short	(.L_33 - .L_32)
.L_32:
        /*0004*/ 	.word	0x00000082


	//----- nvinfo : EIATTR_KPARAM_INFO
	.align		4
.L_33:
        /*0008*/ 	.byte	0x04, 0x17
        /*000a*/ 	.short	(.L_35 - .L_34)
.L_34:
        /*000c*/ 	.word	0x00000000
        /*0010*/ 	.short	0x0003
        /*0012*/ 	.short	0x0018
        /*0014*/ 	.byte	0x00, 0xf5, 0x21, 0x00


	//----- nvinfo : EIATTR_KPARAM_INFO
	.align		4
.L_35:
        /*0018*/ 	.byte	0x04, 0x17
        /*001a*/ 	.short	(.L_37 - .L_36)
.L_36:
        /*001c*/ 	.word	0x00000000
        /*0020*/ 	.short	0x0002
        /*0022*/ 	.short	0x0010
        /*0024*/ 	.byte	0x00, 0xf5, 0x21, 0x00


	//----- nvinfo : EIATTR_KPARAM_INFO
	.align		4
.L_37:
        /*0028*/ 	.byte	0x04, 0x17
        /*002a*/ 	.short	(.L_39 - .L_38)
.L_38:
        /*002c*/ 	.word	0x00000000
        /*0030*/ 	.short	0x0001
        /*0032*/ 	.short	0x0008
        /*0034*/ 	.byte	0x00, 0xf5, 0x21, 0x00


	//----- nvinfo : EIATTR_KPARAM_INFO
	.align		4
.L_39:
        /*0038*/ 	.byte	0x04, 0x17
        /*003a*/ 	.short	(.L_41 - .L_40)
.L_40:
        /*003c*/ 	.word	0x00000000
        /*0040*/ 	.short	0x0000
        /*0042*/ 	.short	0x0000
        /*0044*/ 	.byte	0x00, 0xf5, 0x21, 0x00


	//----- nvinfo : EIATTR_SPARSE_MMA_MASK
	.align		4
.L_41:
        /*0048*/ 	.byte	0x03, 0x50
        /*004a*/ 	.short	0x0000


	//----- nvinfo : EIATTR_MAXREG_COUNT
	.align		4
        /*004c*/ 	.byte	0x03, 0x1b
        /*004e*/ 	.short	0x00ff


	//----- nvinfo : EIATTR_NUM_BARRIERS
	.align		4
        /*0050*/ 	.byte	0x02, 0x4c
        /*0052*/ 	.byte	0x01
	.zero		1


	//----- nvinfo : EIATTR_MERCURY_ISA_VERSION
	.align		4
        /*0054*/ 	.byte	0x03, 0x5f
        /*0056*/ 	.short	0x0101


	//----- nvinfo : EIATTR_VRC_CTA_INIT_COUNT
	.align		4
        /*0058*/ 	.byte	0x02, 0x4a
	.zero		1
	.zero		1


	//----- nvinfo : EIATTR_EXIT_INSTR_OFFSETS
	.align		4
        /*005c*/ 	.byte	0x04, 0x1c
        /*005e*/ 	.short	(.L_43 - .L_42)


	//   ....[0]....
.L_42:
        /*0060*/ 	.word	0x00000be0


	//   ....[1]....
        /*0064*/ 	.word	0x00000c40


	//----- nvinfo : EIATTR_CBANK_PARAM_SIZE
	.align		4
.L_43:
        /*0068*/ 	.byte	0x03, 0x19
        /*006a*/ 	.short	0x0020


	//----- nvinfo : EIATTR_PARAM_CBANK
	.align		4
        /*006c*/ 	.byte	0x04, 0x0a
        /*006e*/ 	.short	(.L_45 - .L_44)
	.align		4
.L_44:
        /*0070*/ 	.word	index@(.nv.constant0._Z6MatMulPfS_S_PK9ConvParam)
        /*0074*/ 	.short	0x0380
        /*0076*/ 	.short	0x0020


	//----- nvinfo : EIATTR_SW_WAR
	.align		4
.L_45:
        /*0078*/ 	.byte	0x04, 0x36
        /*007a*/ 	.short	(.L_47 - .L_46)
.L_46:
        /*007c*/ 	.word	0x00000008
.L_47:


//--------------------- .nv.callgraph             --------------------------
	.section	.nv.callgraph,"",@"SHT_CUDA_CALLGRAPH"
	.align	4
	.sectionentsize	8
	.align		4
        /*0000*/ 	.word	0x00000000
	.align		4
        /*0004*/ 	.word	0xffffffff
	.align		4
        /*0008*/ 	.word	0x00000000
	.align		4
        /*000c*/ 	.word	0xfffffffe
	.align		4
        /*0010*/ 	.word	0x00000000
	.align		4
        /*0014*/ 	.word	0xfffffffd
	.align		4
        /*0018*/ 	.word	0x00000000
	.align		4
        /*001c*/ 	.word	0xfffffffc


//--------------------- .text._Z25ToeplitzConversion_kernelPKfPK9ConvParamPfPK13CudaParamType --------------------------
	.section	.text._Z25ToeplitzConversion_kernelPKfPK9ConvParamPfPK13CudaParamType,"ax",@progbits
	.align	128
        .global         _Z25ToeplitzConversion_kernelPKfPK9ConvParamPfPK13CudaParamType
        .type           _Z25ToeplitzConversion_kernelPKfPK9ConvParamPfPK13CudaParamType,@function
        .size           _Z25ToeplitzConversion_kernelPKfPK9ConvParamPfPK13CudaParamType,(.L_x_33 - _Z25ToeplitzConversion_kernelPKfPK9ConvParamPfPK13CudaParamType)
        .other          _Z25ToeplitzConversion_kernelPKfPK9ConvParamPfPK13CudaParamType,@"STO_CUDA_ENTRY STV_DEFAULT"
_Z25ToeplitzConversion_kernelPKfPK9ConvParamPfPK13CudaParamType:
.text._Z25ToeplitzConversion_kernelPKfPK9ConvParamPfPK13CudaParamType:
[----:B------:R-:W-:Y:S08]  /*0000*/  LDC R1, c[0x0][0x37c] ;  /* 0x0000df00ff017b82 */ /* 0x000ff00000000800 */
[----:B------:R-:W0:Y:S01]  /*0010*/  LDC.64 R10, c[0x0][0x388] ;  /* 0x0000e200ff0a7b82 */ /* 0x000e220000000a00 */
[----:B------:R-:W0:Y:S07]  /*0020*/  LDCU.64 UR8, c[0x0][0x358] ;  /* 0x00006b00ff0877ac */ /* 0x000e2e0008000a00 */
[----:B------:R-:W1:Y:S01]  /*0030*/  LDC.64 R8, c[0x0][0x398] ;  /* 0x0000e600ff087b82 */ /* 0x000e620000000a00 */
[----:B0-----:R-:W2:Y:S04]  /*0040*/  LDG.E R4, desc[UR8][R10.64+0x8] ;  /* 0x000008080a047981 */ /* 0x001ea8000c1e1900 */
[----:B------:R-:W3:Y:S04]  /*0050*/  LDG.E R7, desc[UR8][R10.64+0xc] ;  /* 0x00000c080a077981 */ /* 0x000ee8000c1e1900 */
[----:B-1----:R-:W5:Y:S04]  /*0060*/  LDG.E R2, desc[UR8][R8.64+0x8] ;  /* 0x0000080808027981 */ /* 0x002f68000c1e1900 */
[----:B------:R-:W5:Y:S01]  /*0070*/  LDG.E R14, desc[UR8][R8.64+0xc] ;  /* 0x00000c08080e7981 */ /* 0x000f62000c1e1900 */
[----:B------:R-:W0:Y:S03]  /*0080*/  LDCU UR6, c[0x0][0x364] ;  /* 0x00006c80ff0677ac */ /* 0x000e260008000800 */
[----:B------:R-:W5:Y:S04]  /*0090*/  LDG.E R0, desc[UR8][R10.64+0x1c] ;  /* 0x00001c080a007981 */ /* 0x000f68000c1e1900 */
[----:B------:R-:W5:Y:S04]  /*00a0*/  LDG.E R3, desc[UR8][R10.64+0x20] ;  /* 0x000020080a037981 */ /* 0x000f68000c1e1900 */
[----:B------:R-:W5:Y:S04]  /*00b0*/  LDG.E R16, desc[UR8][R10.64+0x14] ;  /* 0x000014080a107981 */ /* 0x000f68000c1e1900 */
[----:B------:R1:W5:Y:S01]  /*00c0*/  LDG.E R15, desc[UR8][R10.64+0x18] ;  /* 0x000018080a0f7981 */ /* 0x000362000c1e1900 */
[----:B0-----:R-:W-:-:S04]  /*00d0*/  I2FP.F32.U32 R6, UR6 ;  /* 0x0000000600067c45 */ /* 0x001fc80008201000 */
[----:B------:R-:W0:Y:S02]  /*00e0*/  MUFU.RCP R13, R6 ;  /* 0x00000006000d7308 */ /* 0x000e240000001000 */
[----:B0-----:R-:W-:-:S04]  /*00f0*/  FFMA R12, -R6, R13, 1 ;  /* 0x3f800000060c7423 */ /* 0x001fc8000000010d */
[----:B------:R-:W-:Y:S01]  /*0100*/  FFMA R12, R13, R12, R13 ;  /* 0x0000000c0d0c7223 */ /* 0x000fe2000000000d */
[----:B--2---:R-:W-:-:S04]  /*0110*/  I2FP.F32.S32 R5, R4 ;  /* 0x0000000400057245 */ /* 0x004fc80000201400 */
[----:B------:R-:W0:Y:S01]  /*0120*/  FCHK P0, R5, R6 ;  /* 0x0000000605007302 */ /* 0x000e220000000000 */
[----:B------:R-:W-:-:S04]  /*0130*/  FFMA R13, R5, R12, RZ ;  /* 0x0000000c050d7223 */ /* 0x000fc800000000ff */
[----:B-1----:R-:W-:Y:S01]  /*0140*/  FFMA R10, -R6, R13, R5 ;  /* 0x0000000d060a7223 */ /* 0x002fe20000000105 */
[----:B---3--:R-:W-:-:S03]  /*0150*/  IMAD R4, R4, R7, RZ ;  /* 0x0000000704047224 */ /* 0x008fc600078e02ff */
[----:B------:R-:W-:Y:S01]  /*0160*/  FFMA R10, R12, R10, R13 ;  /* 0x0000000a0c0a7223 */ /* 0x000fe2000000000d */
[----:B0-----:R-:W-:Y:S06]  /*0170*/  @!P0 BRA `(.L_x_0) ;  /* 0x00000000000c8947 */ /* 0x001fec0003800000 */
[----:B------:R-:W-:-:S07]  /*0180*/  MOV R10, 0x1a0 ;  /* 0x000001a0000a7802 */ /* 0x000fce0000000f00 */
[----:B-----5:R-:W-:Y:S05]  /*0190*/  CALL.REL.NOINC `($__internal_0_$__cuda_sm3x_div_rn_noftz_f32_slowpath) ;  /* 0x0000001800207944 */ /* 0x020fea0003c00000 */
[----:B------:R-:W-:-:S07]  /*01a0*/  MOV R10, R5 ;  /* 0x00000005000a7202 */ /* 0x000fce0000000f00 */
.L_x_0:
[----:B------:R-:W0:Y:S01]  /*01b0*/  LDCU UR7, c[0x0][0x360] ;  /* 0x00006c00ff0777ac */ /* 0x000e220008000800 */
[----:B------:R-:W-:Y:S01]  /*01c0*/  I2FP.F32.S32 R5, R7 ;  /* 0x0000000700057245 */ /* 0x000fe20000201400 */
[----:B------:R-:W-:Y:S01]  /*01d0*/  F2I.CEIL.NTZ R8, R10 ;  /* 0x0000000a00087305 */ /* 0x000fe2000020b100 */
[----:B0-----:R-:W-:-:S07]  /*01e0*/  I2FP.F32.U32 R6, UR7 ;  /* 0x0000000700067c45 */ /* 0x001fce0008201000 */
[----:B------:R-:W0:Y:S08]  /*01f0*/  MUFU.RCP R9, R6 ;  /* 0x0000000600097308 */ /* 0x000e300000001000 */
[----:B------:R-:W1:Y:S01]  /*0200*/  FCHK P0, R5, R6 ;  /* 0x0000000605007302 */ /* 0x000e620000000000 */
[----:B0-----:R-:W-:-:S04]  /*0210*/  FFMA R12, -R6, R9, 1 ;  /* 0x3f800000060c7423 */ /* 0x001fc80000000109 */
[----:B------:R-:W-:-:S04]  /*0220*/  FFMA R12, R9, R12, R9 ;  /* 0x0000000c090c7223 */ /* 0x000fc80000000009 */
[----:B------:R-:W-:-:S04]  /*0230*/  FFMA R7, R5, R12, RZ ;  /* 0x0000000c05077223 */ /* 0x000fc800000000ff */
[----:B------:R-:W-:-:S04]  /*0240*/  FFMA R9, -R6, R7, R5 ;  /* 0x0000000706097223 */ /* 0x000fc80000000105 */
[----:B------:R-:W-:Y:S01]  /*0250*/  FFMA R9, R12, R9, R7 ;  /* 0x000000090c097223 */ /* 0x000fe20000000007 */
[----:B-1----:R-:W-:Y:S06]  /*0260*/  @!P0 BRA `(.L_x_1) ;  /* 0x00000000000c8947 */ /* 0x002fec0003800000 */
[----:B------:R-:W-:-:S07]  /*0270*/  MOV R10, 0x290 ;  /* 0x00000290000a7802 */ /* 0x000fce0000000f00 */
[----:B-----5:R-:W-:Y:S05]  /*0280*/  CALL.REL.NOINC `($__internal_0_$__cuda_sm3x_div_rn_noftz_f32_slowpath) ;  /* 0x0000001400e47944 */ /* 0x020fea0003c00000 */
[----:B------:R-:W-:-:S07]  /*0290*/  MOV R9, R5 ;  /* 0x0000000500097202 */ /* 0x000fce0000000f00 */
.L_x_1:
[----:B------:R-:W0:Y:S01]  /*02a0*/  F2I.CEIL.NTZ R9, R9 ;  /* 0x0000000900097305 */ /* 0x000e22000020b100 */
[----:B------:R-:W1:Y:S01]  /*02b0*/  S2UR UR4, SR_CTAID.X ;  /* 0x00000000000479c3 */ /* 0x000e620000002500 */
[----:B------:R-:W-:Y:S01]  /*02c0*/  IADD3 R13, PT, PT, RZ, -R8, RZ ;  /* 0x80000008ff0d7210 */ /* 0x000fe20007ffe0ff */
[----:B------:R-:W-:Y:S01]  /*02d0*/  BSSY.RECONVERGENT B0, `(.L_x_2) ;  /* 0x0000050000007945 */ /* 0x000fe20003800200 */
[----:B------:R-:W-:-:S04]  /*02e0*/  ISETP.NE.U32.AND P3, PT, R8, RZ, PT ;  /* 0x000000ff0800720c */ /* 0x000fc80003f65070 */
[----:B------:R-:W2:Y:S01]  /*02f0*/  I2F.U32.RP R5, R8 ;  /* 0x0000000800057306 */ /* 0x000ea20000209000 */
[----:B0-----:R-:W-:-:S07]  /*0300*/  IADD3 R17, PT, PT, RZ, -R9, RZ ;  /* 0x80000009ff117210 */ /* 0x001fce0007ffe0ff */
[----:B------:R-:W0:Y:S08]  /*0310*/  I2F.U32.RP R12, R9 ;  /* 0x00000009000c7306 */ /* 0x000e300000209000 */
[----:B--2---:R-:W2:Y:S08]  /*0320*/  MUFU.RCP R5, R5 ;  /* 0x0000000500057308 */ /* 0x004eb00000001000 */
[----:B0-----:R-:W0:Y:S01]  /*0330*/  MUFU.RCP R12, R12 ;  /* 0x0000000c000c7308 */ /* 0x001e220000001000 */
[----:B--2---:R-:W-:-:S07]  /*0340*/  IADD3 R6, PT, PT, R5, 0xffffffe, RZ ;  /* 0x0ffffffe05067810 */ /* 0x004fce0007ffe0ff */
[----:B------:R2:W3:Y:S01]  /*0350*/  F2I.FTZ.U32.TRUNC.NTZ R7, R6 ;  /* 0x0000000600077305 */ /* 0x0004e2000021f000 */
[----:B0-----:R-:W-:-:S07]  /*0360*/  IADD3 R10, PT, PT, R12, 0xffffffe, RZ ;  /* 0x0ffffffe0c0a7810 */ /* 0x001fce0007ffe0ff */
[----:B------:R0:W4:Y:S01]  /*0370*/  F2I.FTZ.U32.TRUNC.NTZ R11, R10 ;  /* 0x0000000a000b7305 */ /* 0x000122000021f000 */
[----:B--2---:R-:W-:Y:S02]  /*0380*/  HFMA2 R6, -RZ, RZ, 0, 0 ;  /* 0x00000000ff067431 */ /* 0x004fe400000001ff */
[----:B---3--:R-:W-:Y:S01]  /*0390*/  IMAD R5, R13, R7, RZ ;  /* 0x000000070d057224 */ /* 0x008fe200078e02ff */
[----:B0-----:R-:W-:-:S03]  /*03a0*/  MOV R10, RZ ;  /* 0x000000ff000a7202 */ /* 0x001fc60000000f00 */
[----:B------:R-:W-:Y:S02]  /*03b0*/  IMAD.HI.U32 R6, R7, R5, R6 ;  /* 0x0000000507067227 */ /* 0x000fe400078e0006 */
[----:B------:R-:W0:Y:S02]  /*03c0*/  S2R R7, SR_CTAID.Y ;  /* 0x0000000000077919 */ /* 0x000e240000002600 */
[----:B----4-:R-:W-:Y:S02]  /*03d0*/  IMAD R13, R17, R11, RZ ;  /* 0x0000000b110d7224 */ /* 0x010fe400078e02ff */
[----:B-1----:R-:W-:Y:S02]  /*03e0*/  IMAD.HI.U32 R20, R6, UR4, RZ ;  /* 0x0000000406147c27 */ /* 0x002fe4000f8e00ff */
[----:B------:R-:W1:Y:S02]  /*03f0*/  S2R R6, SR_CTAID.Z ;  /* 0x0000000000067919 */ /* 0x000e640000002700 */
[----:B------:R-:W-:Y:S01]  /*0400*/  IMAD.HI.U32 R11, R11, R13, R10 ;  /* 0x0000000d0b0b7227 */ /* 0x000fe200078e000a */
[----:B------:R-:W-:-:S05]  /*0410*/  IADD3 R5, PT, PT, -R20, RZ, RZ ;  /* 0x000000ff14057210 */ /* 0x000fca0007ffe1ff */
[----:B------:R-:W-:-:S05]  /*0420*/  IMAD.HI.U32 R11, R11, UR4, RZ ;  /* 0x000000040b0b7c27 */ /* 0x000fca000f8e00ff */
[----:B------:R-:W-:Y:S01]  /*0430*/  IADD3 R18, PT, PT, -R11, RZ, RZ ;  /* 0x000000ff0b127210 */ /* 0x000fe20007ffe1ff */
[----:B------:R-:W-:Y:S02]  /*0440*/  IMAD R11, R8, R5, UR4 ;  /* 0x00000004080b7e24 */ /* 0x000fe4000f8e0205 */
[----:B------:R-:W2:Y:S02]  /*0450*/  S2R R5, SR_TID.Y ;  /* 0x0000000000057919 */ /* 0x000ea40000002200 */
[----:B------:R-:W-:Y:S01]  /*0460*/  IMAD R18, R9, R18, UR4 ;  /* 0x0000000409127e24 */ /* 0x000fe2000f8e0212 */
[----:B------:R-:W-:-:S04]  /*0470*/  ISETP.GE.U32.AND P0, PT, R11, R8, PT ;  /* 0x000000080b00720c */ /* 0x000fc80003f06070 */
[----:B------:R-:W-:-:S09]  /*0480*/  ISETP.GE.U32.AND P1, PT, R18, R9, PT ;  /* 0x000000091200720c */ /* 0x000fd20003f26070 */
[----:B------:R-:W-:Y:S02]  /*0490*/  @P0 IADD3 R11, PT, PT, -R8, R11, RZ ;  /* 0x0000000b080b0210 */ /* 0x000fe40007ffe1ff */
[----:B------:R-:W-:Y:S02]  /*04a0*/  @P0 IADD3 R20, PT, PT, R20, 0x1, RZ ;  /* 0x0000000114140810 */ /* 0x000fe40007ffe0ff */
[----:B------:R-:W-:Y:S02]  /*04b0*/  @P1 IADD3 R18, PT, PT, -R9, R18, RZ ;  /* 0x0000001209121210 */ /* 0x000fe40007ffe1ff */
[----:B------:R-:W-:Y:S02]  /*04c0*/  ISETP.GE.U32.AND P2, PT, R11, R8, PT ;  /* 0x000000080b00720c */ /* 0x000fe40003f46070 */
[----:B------:R-:W-:Y:S02]  /*04d0*/  ISETP.GE.U32.AND P4, PT, R18, R9, PT ;  /* 0x000000091200720c */ /* 0x000fe40003f86070 */
[----:B------:R-:W-:-:S02]  /*04e0*/  ISETP.NE.U32.AND P1, PT, R9, RZ, PT ;  /* 0x000000ff0900720c */ /* 0x000fc40003f25070 */
[----:B--2--5:R-:W-:-:S07]  /*04f0*/  ISETP.GE.AND P0, PT, R5, R2, PT ;  /* 0x000000020500720c */ /* 0x024fce0003f06270 */
[----:B------:R-:W-:Y:S02]  /*0500*/  @P2 IADD3 R20, PT, PT, R20, 0x1, RZ ;  /* 0x0000000114142810 */ /* 0x000fe40007ffe0ff */
[----:B------:R-:W-:Y:S02]  /*0510*/  @P4 IADD3 R18, PT, PT, -R9, R18, RZ ;  /* 0x0000001209124210 */ /* 0x000fe40007ffe1ff */
[----:B------:R-:W-:Y:S02]  /*0520*/  @!P3 LOP3.LUT R20, RZ, R8, RZ, 0x33, !PT ;  /* 0x00000008ff14b212 */ /* 0x000fe400078e33ff */
[----:B------:R-:W-:-:S03]  /*0530*/  @!P1 LOP3.LUT R18, RZ, R9, RZ, 0x33, !PT ;  /* 0x00000009ff129212 */ /* 0x000fc600078e33ff */
[----:B------:R-:W-:Y:S02]  /*0540*/  IMAD R20, R20, UR6, RZ ;  /* 0x0000000614147c24 */ /* 0x000fe4000f8e02ff */
[----:B------:R-:W-:Y:S01]  /*0550*/  IMAD R18, R18, UR7, RZ ;  /* 0x0000000712127c24 */ /* 0x000fe2000f8e02ff */
[----:B01----:R-:W-:Y:S06]  /*0560*/  @P0 BRA `(.L_x_3) ;  /* 0x0000000000980947 */ /* 0x003fec0003800000 */
[----:B------:R-:W0:Y:S01]  /*0570*/  S2R R17, SR_TID.X ;  /* 0x0000000000117919 */ /* 0x000e220000002100 */
[----:B------:R-:W-:-:S07]  /*0580*/  MOV R19, R5 ;  /* 0x0000000500137202 */ /* 0x000fce0000000f00 */
.L_x_9:
[----:B0-----:R-:W-:Y:S01]  /*0590*/  ISETP.GE.AND P0, PT, R17, R14, PT ;  /* 0x0000000e1100720c */ /* 0x001fe20003f06270 */
[----:B------:R-:W-:-:S12]  /*05a0*/  BSSY.RECONVERGENT B1, `(.L_x_4) ;  /* 0x000001f000017945 */ /* 0x000fd80003800200 */
[----:B------:R-:W-:Y:S05]  /*05b0*/  @P0 BRA `(.L_x_5) ;  /* 0x0000000000740947 */ /* 0x000fea0003800000 */
[----:B------:R-:W0:Y:S08]  /*05c0*/  LDC.64 R10, c[0x0][0x388] ;  /* 0x0000e200ff0a7b82 */ /* 0x000e300000000a00 */
[----:B------:R-:W1:Y:S01]  /*05d0*/  LDC.64 R8, c[0x0][0x380] ;  /* 0x0000e000ff087b82 */ /* 0x000e620000000a00 */
[----:B0-----:R-:W2:Y:S01]  /*05e0*/  LDG.E R11, desc[UR8][R10.64+0x24] ;  /* 0x000024080a0b7981 */ /* 0x001ea2000c1e1900 */
[----:B------:R-:W-:Y:S01]  /*05f0*/  MOV R21, R17 ;  /* 0x0000001100157202 */ /* 0x000fe20000000f00 */
[----:B--2---:R-:W-:-:S02]  /*0600*/  IMAD R22, R20, R11, R19 ;  /* 0x0000000b14167224 */ /* 0x004fc400078e0213 */
[----:B-1----:R-:W-:-:S07]  /*0610*/  IMAD R24, R18, R11, RZ ;  /* 0x0000000b12187224 */ /* 0x002fce00078e02ff */
.L_x_8:
[----:B0-----:R-:W-:Y:S01]  /*0620*/  IADD3 R12, PT, PT, R24, R21, RZ ;  /* 0x00000015180c7210 */ /* 0x001fe20007ffe0ff */
[----:B------:R-:W-:Y:S03]  /*0630*/  BSSY.RECONVERGENT B2, `(.L_x_6) ;  /* 0x0000012000027945 */ /* 0x000fe60003800200 */
[----:B------:R-:W-:-:S04]  /*0640*/  ISETP.GE.AND P0, PT, R12, R15, PT ;  /* 0x0000000f0c00720c */ /* 0x000fc80003f06270 */
[----:B------:R-:W-:-:S13]  /*0650*/  ISETP.GE.OR P0, PT, R22, R16, P0 ;  /* 0x000000101600720c */ /* 0x000fda0000706670 */
[----:B------:R-:W-:Y:S05]  /*0660*/  @P0 BRA `(.L_x_7) ;  /* 0x0000000000380947 */ /* 0x000fea0003800000 */
[----:B------:R-:W0:Y:S02]  /*0670*/  LDC.64 R10, c[0x0][0x388] ;  /* 0x0000e200ff0a7b82 */ /* 0x000e240000000a00 */
[----:B0-----:R-:W2:Y:S01]  /*0680*/  LDG.E R10, desc[UR8][R10.64+0x10] ;  /* 0x000010080a0a7981 */ /* 0x001ea2000c1e1900 */
[----:B------:R-:W-:Y:S02]  /*0690*/  IMAD R23, R15, R22, R12 ;  /* 0x000000160f177224 */ /* 0x000fe400078e020c */
[----:B------:R-:W-:-:S03]  /*06a0*/  IMAD R13, R16, R15, RZ ;  /* 0x0000000f100d7224 */ /* 0x000fc600078e02ff */
[----:B------:R-:W0:Y:S01]  /*06b0*/  S2UR UR5, SR_CgaCtaId ;  /* 0x00000000000579c3 */ /* 0x000e220000008800 */
[----:B--2---:R-:W-:-:S04]  /*06c0*/  IMAD R12, R10, R6, R7 ;  /* 0x000000060a0c7224 */ /* 0x004fc800078e0207 */
[----:B------:R-:W-:-:S04]  /*06d0*/  IMAD R13, R12, R13, R23 ;  /* 0x0000000d0c0d7224 */ /* 0x000fc800078e0217 */
[----:B------:R-:W-:-:S06]  /*06e0*/  IMAD.WIDE R12, R13, 0x4, R8 ;  /* 0x000000040d0c7825 */ /* 0x000fcc00078e0208 */
[----:B------:R-:W2:Y:S01]  /*06f0*/  LDG.E R12, desc[UR8][R12.64] ;  /* 0x000000080c0c7981 */ /* 0x000ea2000c1e1900 */
[----:B------:R-:W-:Y:S01]  /*0700*/  UMOV UR4, 0x400 ;  /* 0x0000040000047882 */ /* 0x000fe20000000000 */
[----:B------:R-:W-:Y:S01]  /*0710*/  IMAD R23, R14, R19, R21 ;  /* 0x000000130e177224 */ /* 0x000fe200078e0215 */
[----:B0-----:R-:W-:-:S06]  /*0720*/  ULEA UR4, UR5, UR4, 0x18 ;  /* 0x0000000405047291 */ /* 0x001fcc000f8ec0ff */
[----:B------:R-:W-:-:S05]  /*0730*/  LEA R23, R23, UR4, 0x2 ;  /* 0x0000000417177c11 */ /* 0x000fca000f8e10ff */
[----:B--2---:R0:W-:Y:S02]  /*0740*/  STS [R23], R12 ;  /* 0x0000000c17007388 */ /* 0x0041e40000000800 */
.L_x_7:
[----:B------:R-:W-:Y:S05]  /*0750*/  BSYNC.RECONVERGENT B2 ;  /* 0x0000000000027941 */ /* 0x000fea0003800200 */
.L_x_6:
[----:B------:R-:W-:-:S04]  /*0760*/  IADD3 R21, PT, PT, R21, UR7, RZ ;  /* 0x0000000715157c10 */ /* 0x000fc8000fffe0ff */
[----:B------:R-:W-:-:S13]  /*0770*/  ISETP.GE.AND P0, PT, R21, R14, PT ;  /* 0x0000000e1500720c */ /* 0x000fda0003f06270 */
[----:B------:R-:W-:Y:S05]  /*0780*/  @!P0 BRA `(.L_x_8) ;  /* 0xfffffffc00a48947 */ /* 0x000fea000383ffff */
.L_x_5:
[----:B------:R-:W-:Y:S05]  /*0790*/  BSYNC.RECONVERGENT B1 ;  /* 0x0000000000017941 */ /* 0x000fea0003800200 */
.L_x_4:
[----:B------:R-:W-:-:S04]  /*07a0*/  IADD3 R19, PT, PT, R19, UR6, RZ ;  /* 0x0000000613137c10 */ /* 0x000fc8000fffe0ff */
[----:B------:R-:W-:-:S13]  /*07b0*/  ISETP.GE.AND P0, PT, R19, R2, PT ;  /* 0x000000021300720c */ /* 0x000fda0003f06270 */
[----:B------:R-:W-:Y:S05]  /*07c0*/  @!P0 BRA `(.L_x_9) ;  /* 0xfffffffc00708947 */ /* 0x000fea000383ffff */
.L_x_3:
[----:B------:R-:W-:Y:S05]  /*07d0*/  BSYNC.RECONVERGENT B0 ;  /* 0x0000000000007941 */ /* 0x000fea0003800200 */
.L_x_2:
[----:B0-----:R-:W0:Y:S08]  /*07e0*/  LDC.64 R12, c[0x0][0x388] ;  /* 0x0000e200ff0c7b82 */ /* 0x001e300000000a00 */
[----:B------:R-:W-:Y:S06]  /*07f0*/  BAR.SYNC.DEFER_BLOCKING 0x0 ;  /* 0x0000000000007b1d */ /* 0x000fec0000010000 */
[----:B0-----:R-:W2:Y:S01]  /*0800*/  LDG.E R9, desc[UR8][R12.64+0x8] ;  /* 0x000008080c097981 */ /* 0x001ea2000c1e1900 */
[----:B------:R-:W-:-:S04]  /*0810*/  IADD3 R8, PT, PT, R20, R5, RZ ;  /* 0x0000000514087210 */ /* 0x000fc80007ffe0ff */
[----:B--2---:R-:W-:-:S13]  /*0820*/  ISETP.GE.U32.AND P0, PT, R8, R9, PT ;  /* 0x000000090800720c */ /* 0x004fda0003f06070 */
[----:B------:R-:W-:Y:S05]  /*0830*/  @P0 EXIT ;  /* 0x000000000000094d */ /* 0x000fea0003800000 */
[----:B------:R-:W2:Y:S01]  /*0840*/  LDG.E R12, desc[UR8][R12.64+0xc] ;  /* 0x00000c080c0c7981 */ /* 0x000ea2000c1e1900 */
[----:B------:R-:W-:Y:S01]  /*0850*/  ISETP.GE.AND P0, PT, R0, 0x1, PT ;  /* 0x000000010000780c */ /* 0x000fe20003f06270 */
[----:B------:R-:W0:Y:S02]  /*0860*/  S2R R9, SR_TID.X ;  /* 0x0000000000097919 */ /* 0x000e240000002100 */
[----:B0-----:R-:W-:-:S04]  /*0870*/  IADD3 R11, PT, PT, R18, R9, RZ ;  /* 0x00000009120b7210 */ /* 0x001fc80007ffe0ff */
[----:B--2---:R-:W-:-:S13]  /*0880*/  ISETP.GE.U32.OR P0, PT, R11, R12, !P0 ;  /* 0x0000000c0b00720c */ /* 0x004fda0004706470 */
[----:B------:R-:W-:Y:S05]  /*0890*/  @P0 EXIT ;  /* 0x000000000000094d */ /* 0x000fea0003800000 */
[----:B------:R-:W-:-:S13]  /*08a0*/  ISETP.GE.AND P0, PT, R3, 0x1, PT ;  /* 0x000000010300780c */ /* 0x000fda0003f06270 */
[----:B------:R-:W-:Y:S05]  /*08b0*/  @!P0 EXIT ;  /* 0x000000000000894d */ /* 0x000fea0003800000 */
[----:B------:R-:W-:Y:S01]  /*08c0*/  HFMA2 R18, -RZ, RZ, 0, 0 ;  /* 0x00000000ff127431 */ /* 0x000fe200000001ff */
[----:B------:R-:W-:Y:S01]  /*08d0*/  LOP3.LUT R10, R3, 0x7, RZ, 0xc0, !PT ;  /* 0x00000007030a7812 */ /* 0x000fe200078ec0ff */
[----:B------:R-:W-:-:S07]  /*08e0*/  IMAD R19, R0, R3, RZ ;  /* 0x0000000300137224 */ /* 0x000fce00078e02ff */
.L_x_15:
[C---:B------:R-:W-:Y:S01]  /*08f0*/  ISETP.GE.U32.AND P0, PT, R3.reuse, 0x8, PT ;  /* 0x000000080300780c */ /* 0x040fe20003f06070 */
[----:B------:R-:W-:Y:S01]  /*0900*/  IMAD R20, R3, R18, RZ ;  /* 0x0000001203147224 */ /* 0x000fe200078e02ff */
[----:B------:R-:W-:Y:S02]  /*0910*/  ISETP.NE.AND P1, PT, R10, RZ, PT ;  /* 0x000000ff0a00720c */ /* 0x000fe40003f25270 */
[----:B------:R-:W-:-:S09]  /*0920*/  MOV R22, RZ ;  /* 0x000000ff00167202 */ /* 0x000fd20000000f00 */
[----:B012---:R-:W-:Y:S05]  /*0930*/  @!P0 BRA `(.L_x_10) ;  /* 0x0000000800148947 */ /* 0x007fea0003800000 */
[----:B------:R-:W-:Y:S01]  /*0940*/  LOP3.LUT R22, R3, 0x7ffffff8, RZ, 0xc0, !PT ;  /* 0x7ffffff803167812 */ /* 0x000fe200078ec0ff */
[----:B------:R-:W-:Y:S01]  /*0950*/  UMOV UR4, URZ ;  /* 0x000000ff00047c82 */ /* 0x000fe20008000000 */
[----:B------:R-:W-:Y:S02]  /*0960*/  IADD3 R24, PT, PT, R20, 0x3, RZ ;  /* 0x0000000314187810 */ /* 0x000fe40007ffe0ff */
[----:B------:R-:W-:-:S07]  /*0970*/  IADD3 R21, PT, PT, -R22, RZ, RZ ;  /* 0x000000ff16157210 */ /* 0x000fce0007ffe1ff */
.L_x_11:
[----:B0-----:R-:W0:Y:S02]  /*0980*/  LDC.64 R12, c[0x0][0x388] ;  /* 0x0000e200ff0c7b82 */ /* 0x001e240000000a00 */
[----:B0-----:R-:W2:Y:S04]  /*0990*/  LDG.E R14, desc[UR8][R12.64+0x24] ;  /* 0x000024080c0e7981 */ /* 0x001ea8000c1e1900 */
[----:B------:R-:W3:Y:S04]  /*09a0*/  LDG.E R17, desc[UR8][R12.64+0x10] ;  /* 0x000010080c117981 */ /* 0x000ee8000c1e1900 */
[----:B------:R-:W4:Y:S01]  /*09b0*/  LDG.E R16, desc[UR8][R12.64+0xc] ;  /* 0x00000c080c107981 */ /* 0x000f22000c1e1900 */
[----:B------:R-:W0:Y:S01]  /*09c0*/  S2UR UR6, SR_CgaCtaId ;  /* 0x00000000000679c3 */ /* 0x000e220000008800 */
[----:B------:R-:W-:-:S02]  /*09d0*/  UMOV UR5, 0x400 ;  /* 0x0000040000057882 */ /* 0x000fc40000000000 */
[----:B0-----:R-:W-:Y:S01]  /*09e0*/  ULEA UR5, UR6, UR5, 0x18 ;  /* 0x0000000506057291 */ /* 0x001fe2000f8ec0ff */
[C---:B--2---:R-:W-:Y:S02]  /*09f0*/  IMAD R15, R14.reuse, R5, R18 ;  /* 0x000000050e0f7224 */ /* 0x044fe400078e0212 */
[----:B------:R-:W-:Y:S02]  /*0a00*/  IMAD R14, R14, R9, UR4 ;  /* 0x000000040e0e7e24 */ /* 0x000fe4000f8e0209 */
[----:B---3--:R-:W-:Y:S02]  /*0a10*/  IMAD R17, R17, R6, R7 ;  /* 0x0000000611117224 */ /* 0x008fe400078e0207 */
[----:B------:R-:W-:Y:S02]  /*0a20*/  IMAD R14, R2, R15, R14 ;  /* 0x0000000f020e7224 */ /* 0x000fe400078e020e */
[----:B------:R-:W-:Y:S02]  /*0a30*/  IMAD R17, R17, R19, R24 ;  /* 0x0000001311117224 */ /* 0x000fe400078e0218 */
[----:B----4-:R-:W-:Y:S01]  /*0a40*/  IMAD R16, R8, R16, R11 ;  /* 0x0000001008107224 */ /* 0x010fe200078e020b */
[----:B------:R-:W-:-:S02]  /*0a50*/  LEA R23, R14, UR5, 0x2 ;  /* 0x000000050e177c11 */ /* 0x000fc4000f8e10ff */
[----:B------:R-:W0:Y:S01]  /*0a60*/  LDC.64 R14, c[0x0][0x390] ;  /* 0x0000e400ff0e7b82 */ /* 0x000e220000000a00 */
[----:B------:R-:W-:-:S03]  /*0a70*/  IADD3 R17, PT, PT, R17, -0x3, RZ ;  /* 0xfffffffd11117810 */ /* 0x000fc60007ffe0ff */
[----:B------:R-:W1:Y:S02]  /*0a80*/  LDS R23, [R23] ;  /* 0x0000000017177984 */ /* 0x000e640000000800 */
[----:B------:R-:W-:-:S04]  /*0a90*/  IMAD R17, R4, R17, R16 ;  /* 0x0000001104117224 */ /* 0x000fc800078e0210 */
[----:B0-----:R-:W-:-:S05]  /*0aa0*/  IMAD.WIDE R16, R17, 0x4, R14 ;  /* 0x0000000411107825 */ /* 0x001fca00078e020e */
[----:B-1----:R0:W-:Y:S04]  /*0ab0*/  STG.E desc[UR8][R16.64], R23 ;  /* 0x0000001710007986 */ /* 0x0021e8000c101908 */
[----:B------:R-:W2:Y:S04]  /*0ac0*/  LDG.E R28, desc[UR8][R12.64+0x24] ;  /* 0x000024080c1c7981 */ /* 0x000ea8000c1e1900 */
[----:B------:R-:W3:Y:S04]  /*0ad0*/  LDG.E R27, desc[UR8][R12.64+0x10] ;  /* 0x000010080c1b7981 */ /* 0x000ee8000c1e1900 */
[----:B------:R-:W4:Y:S01]  /*0ae0*/  LDG.E R26, desc[UR8][R12.64+0xc] ;  /* 0x00000c080c1a7981 */ /* 0x000f22000c1e1900 */
[----:B--2---:R-:W-:-:S02]  /*0af0*/  IMAD R25, R28, R5, R18 ;  /* 0x000000051c197224 */ /* 0x004fc400078e0212 */
[----:B------:R-:W-:Y:S02]  /*0b00*/  IMAD R28, R28, R9, UR4 ;  /* 0x000000041c1c7e24 */ /* 0x000fe4000f8e0209 */
[----:B---3--:R-:W-:Y:S02]  /*0b10*/  IMAD R27, R27, R6, R7 ;  /* 0x000000061b1b7224 */ /* 0x008fe400078e0207 */
[----:B------:R-:W-:Y:S02]  /*0b20*/  IMAD R25, R2, R25, R28 ;  /* 0x0000001902197224 */ /* 0x000fe400078e021c */
[----:B------:R-:W-:Y:S02]  /*0b30*/  IMAD R27, R27, R19, R24 ;  /* 0x000000131b1b7224 */ /* 0x000fe400078e0218 */
[----:B----4-:R-:W-:Y:S01]  /*0b40*/  IMAD R26, R8, R26, R11 ;  /* 0x0000001a081a7224 */ /* 0x010fe200078e020b */
[----:B------:R-:W-:Y:S02]  /*0b50*/  LEA R25, R25, UR5, 0x2 ;  /* 0x0000000519197c11 */ /* 0x000fe4000f8e10ff */
[----:B------:R-:W-:-:S04]  /*0b60*/  IADD3 R27, PT, PT, R27, -0x2, RZ ;  /* 0xfffffffe1b1b7810 */ /* 0x000fc80007ffe0ff */
[----:B------:R-:W1:Y:S01]  /*0b70*/  LDS R25, [R25+0x4] ;  /* 0x0000040019197984 */ /* 0x000e620000000800 */
[----:B0-----:R-:W-:-:S04]  /*0b80*/  IMAD R17, R4, R27, R26 ;  /* 0x0000001b04117224 */ /* 0x001fc800078e021a */
[----:B------:R-:W-:-:S05]  /*0b90*/  IMAD.WIDE R16, R17, 0x4, R14 ;  /* 0x0000000411107825 */ /* 0x000fca00078e020e */
        /* <DEDUP_REMOVED lines=23> */
[----:B----4-:R-:W-:Y:S02]  /*0d10*/  IMAD R26, R8, R26, R11 ;  /* 0x0000001a081a7224 */ /* 0x010fe400078e020b */
[----:B------:R-:W-:Y:S01]  /*0d20*/  IMAD R27, R27, R19, R24 ;  /* 0x000000131b1b7224 */ /* 0x000fe200078e0218 */
[----:B------:R-:W-:-:S03]  /*0d30*/  LEA R25, R25, UR5, 0x2 ;  /* 0x0000000519197c11 */ /* 0x000fc6000f8e10ff */
[----:B0-----:R-:W-:-:S03]  /*0d40*/  IMAD R17, R4, R27, R26 ;  /* 0x0000001b04117224 */ /* 0x001fc600078e021a */
[----:B------:R-:W0:Y:S01]  /*0d50*/  LDS R25, [R25+0xc] ;  /* 0x00000c0019197984 */ /* 0x000e220000000800 */
[----:B------:R-:W-:-:S05]  /*0d60*/  IMAD.WIDE R16, R17, 0x4, R14 ;  /* 0x0000000411107825 */ /* 0x000fca00078e020e */
[----:B0-----:R0:W-:Y:S04]  /*0d70*/  STG.E desc[UR8][R16.64], R25 ;  /* 0x0000001910007986 */ /* 0x0011e8000c101908 */
        /* <DEDUP_REMOVED lines=9> */
[----:B------:R-:W-:Y:S01]  /*0e10*/  LEA R23, R23, UR5, 0x2 ;  /* 0x0000000517177c11 */ /* 0x000fe2000f8e10ff */
[----:B------:R-:W-:-:S05]  /*0e20*/  IMAD R27, R4, R27, R4 ;  /* 0x0000001b041b7224 */ /* 0x000fca00078e0204 */
[----:B------:R-:W1:Y:S01]  /*0e30*/  LDS R23, [R23+0x10] ;  /* 0x0000100017177984 */ /* 0x000e620000000800 */
[----:B0-----:R-:W-:-:S05]  /*0e40*/  IADD3 R17, PT, PT, R27, R26, RZ ;  /* 0x0000001a1b117210 */ /* 0x001fca0007ffe0ff */
        /* <DEDUP_REMOVED lines=12> */
[----:B------:R-:W-:-:S04]  /*0f10*/  IADD3 R27, PT, PT, R27, 0x2, RZ ;  /* 0x000000021b1b7810 */ /* 0x000fc80007ffe0ff */
        /* <DEDUP_REMOVED lines=22> */
[----:B------:R-:W-:-:S04]  /*1080*/  IADD3 R21, PT, PT, R21, 0x8, RZ ;  /* 0x0000000815157810 */ /* 0x000fc80007ffe0ff */
[----:B------:R-:W-:Y:S01]  /*1090*/  ISETP.NE.AND P0, PT, R21, RZ, PT ;  /* 0x000000ff1500720c */ /* 0x000fe20003f05270 */
[C---:B--2---:R-:W-:Y:S02]  /*10a0*/  IMAD R27, R26.reuse, R5, R18 ;  /* 0x000000051a1b7224 */ /* 0x044fe400078e0212 */
[----:B------:R-:W-:Y:S01]  /*10b0*/  IMAD R26, R26, R9, UR4 ;  /* 0x000000041a1a7e24 */ /* 0x000fe2000f8e0209 */
[----:B------:R-:W-:Y:S01]  /*10c0*/  UIADD3 UR4, UPT, UPT, UR4, 0x8, URZ ;  /* 0x0000000804047890 */ /* 0x000fe2000fffe0ff */
[----:B---3--:R-:W-:Y:S02]  /*10d0*/  IMAD R28, R28, R6, R7 ;  /* 0x000000061c1c7224 */ /* 0x008fe400078e0207 */
[----:B------:R-:W-:Y:S02]  /*10e0*/  IMAD R26, R2, R27, R26 ;  /* 0x0000001b021a7224 */ /* 0x000fe400078e021a */
[----:B------:R-:W-:Y:S01]  /*10f0*/  IMAD R28, R28, R19, R24 ;  /* 0x000000131c1c7224 */ /* 0x000fe200078e0218 */
[----:B------:R-:W-:Y:S01]  /*1100*/  IADD3 R24, PT, PT, R24, 0x8, RZ ;  /* 0x0000000818187810 */ /* 0x000fe20007ffe0ff */
[----:B----4-:R-:W-:Y:S01]  /*1110*/  IMAD R25, R8, R25, R11 ;  /* 0x0000001908197224 */ /* 0x010fe200078e020b */
[----:B------:R-:W-:-:S02]  /*1120*/  LEA R26, R26, UR5, 0x2 ;  /* 0x000000051a1a7c11 */ /* 0x000fc4000f8e10ff */
[----:B0-----:R-:W-:-:S03]  /*1130*/  IADD3 R17, PT, PT, R28, 0x4, RZ ;  /* 0x000000041c117810 */ /* 0x001fc60007ffe0ff */
[----:B------:R-:W0:Y:S02]  /*1140*/  LDS R27, [R26+0x1c] ;  /* 0x00001c001a1b7984 */ /* 0x000e240000000800 */
[----:B------:R-:W-:-:S04]  /*1150*/  IMAD R17, R4, R17, R25 ;  /* 0x0000001104117224 */ /* 0x000fc800078e0219 */
[----:B------:R-:W-:-:S05]  /*1160*/  IMAD.WIDE R14, R17, 0x4, R14 ;  /* 0x00000004110e7825 */ /* 0x000fca00078e020e */
[----:B0-----:R0:W-:Y:S01]  /*1170*/  STG.E desc[UR8][R14.64], R27 ;  /* 0x0000001b0e007986 */ /* 0x0011e2000c101908 */
[----:B------:R-:W-:Y:S05]  /*1180*/  @P0 BRA `(.L_x_11) ;  /* 0xfffffff400fc0947 */ /* 0x000fea000383ffff */
.L_x_10:
[----:B------:R-:W-:Y:S05]  /*1190*/  @!P1 BRA `(.L_x_12) ;  /* 0x0000000800109947 */ /* 0x000fea0003800000 */
[----:B------:R-:W-:-:S04]  /*11a0*/  IADD3 R12, PT, PT, R10, -0x1, RZ ;  /* 0xffffffff0a0c7810 */ /* 0x000fc80007ffe0ff */
[----:B------:R-:W-:-:S13]  /*11b0*/  ISETP.GE.U32.AND P0, PT, R12, 0x3, PT ;  /* 0x000000030c00780c */ /* 0x000fda0003f06070 */
[----:B------:R-:W-:Y:S05]  /*11c0*/  @!P0 BRA `(.L_x_13) ;  /* 0x0000000400088947 */ /* 0x000fea0003800000 */
[----:B0-----:R-:W0:Y:S02]  /*11d0*/  LDC.64 R14, c[0x0][0x388] ;  /* 0x0000e200ff0e7b82 */ /* 0x001e240000000a00 */
[----:B0-----:R-:W2:Y:S04]  /*11e0*/  LDG.E R12, desc[UR8][R14.64+0x24] ;  /* 0x000024080e0c7981 */ /* 0x001ea8000c1e1900 */
[----:B------:R-:W3:Y:S04]  /*11f0*/  LDG.E R16, desc[UR8][R14.64+0x10] ;  /* 0x000010080e107981 */ /* 0x000ee8000c1e1900 */
[----:B------:R-:W4:Y:S01]  /*1200*/  LDG.E R17, desc[UR8][R14.64+0xc] ;  /* 0x00000c080e117981 */ /* 0x000f22000c1e1900 */
[----:B------:R-:W0:Y:S01]  /*1210*/  S2UR UR5, SR_CgaCtaId ;  /* 0x00000000000579c3 */ /* 0x000e220000008800 */
[----:B------:R-:W-:Y:S01]  /*1220*/  UMOV UR4, 0x400 ;  /* 0x0000040000047882 */ /* 0x000fe20000000000 */
[----:B------:R-:W-:Y:S01]  /*1230*/  IADD3 R24, PT, PT, R20, R22, RZ ;  /* 0x0000001614187210 */ /* 0x000fe20007ffe0ff */
[----:B0-----:R-:W-:Y:S01]  /*1240*/  ULEA UR4, UR5, UR4, 0x18 ;  /* 0x0000000405047291 */ /* 0x001fe2000f8ec0ff */
[----:B--2---:R-:W-:-:S02]  /*1250*/  IMAD R13, R12, R5, R18 ;  /* 0x000000050c0d7224 */ /* 0x004fc400078e0212 */
[----:B------:R-:W-:Y:S02]  /*1260*/  IMAD R12, R12, R9, R22 ;  /* 0x000000090c0c7224 */ /* 0x000fe400078e0216 */
[----:B---3--:R-:W-:Y:S02]  /*1270*/  IMAD R16, R16, R6, R7 ;  /* 0x0000000610107224 */ /* 0x008fe400078e0207 */
[----:B------:R-:W-:Y:S02]  /*1280*/  IMAD R12, R2, R13, R12 ;  /* 0x0000000d020c7224 */ /* 0x000fe400078e020c */
[----:B----4-:R-:W-:Y:S02]  /*1290*/  IMAD R21, R8, R17, R11 ;  /* 0x0000001108157224 */ /* 0x010fe400078e020b */
[----:B------:R-:W-:Y:S01]  /*12a0*/  IMAD R17, R16, R19, R24 ;  /* 0x0000001310117224 */ /* 0x000fe200078e0218 */
[----:B------:R-:W-:Y:S02]  /*12b0*/  LEA R23, R12, UR4, 0x2 ;  /* 0x000000040c177c11 */ /* 0x000fe4000f8e10ff */
[----:B------:R-:W0:Y:S01]  /*12c0*/  LDC.64 R12, c[0x0][0x390] ;  /* 0x0000e400ff0c7b82 */ /* 0x000e220000000a00 */
[----:B------:R-:W-:-:S02]  /*12d0*/  IMAD R17, R4, R17, R21 ;  /* 0x0000001104117224 */ /* 0x000fc400078e0215 */
[----:B------:R-:W1:Y:S02]  /*12e0*/  LDS R25, [R23] ;  /* 0x0000000017197984 */ /* 0x000e640000000800 */
[----:B0-----:R-:W-:-:S05]  /*12f0*/  IMAD.WIDE R16, R17, 0x4, R12 ;  /* 0x0000000411107825 */ /* 0x001fca00078e020c */
[----:B-1----:R0:W-:Y:S04]  /*1300*/  STG.E desc[UR8][R16.64], R25 ;  /* 0x0000001910007986 */ /* 0x0021e8000c101908 */
[----:B------:R-:W2:Y:S04]  /*1310*/  LDG.E R21, desc[UR8][R14.64+0x24] ;  /* 0x000024080e157981 */ /* 0x000ea8000c1e1900 */
[----:B------:R-:W3:Y:S04]  /*1320*/  LDG.E R26, desc[UR8][R14.64+0x10] ;  /* 0x000010080e1a7981 */ /* 0x000ee8000c1e1900 */
[----:B------:R-:W0:Y:S01]  /*1330*/  LDG.E R23, desc[UR8][R14.64+0xc] ;  /* 0x00000c080e177981 */ /* 0x000e22000c1e1900 */
[----:B--2---:R-:W-:-:S02]  /*1340*/  IMAD R27, R21, R5, R18 ;  /* 0x00000005151b7224 */ /* 0x004fc400078e0212 */
[----:B------:R-:W-:Y:S02]  /*1350*/  IMAD R21, R21, R9, R22 ;  /* 0x0000000915157224 */ /* 0x000fe400078e0216 */
[----:B---3--:R-:W-:Y:S02]  /*1360*/  IMAD R26, R26, R6, R7 ;  /* 0x000000061a1a7224 */ /* 0x008fe400078e0207 */
[----:B------:R-:W-:Y:S02]  /*1370*/  IMAD R21, R2, R27, R21 ;  /* 0x0000001b02157224 */ /* 0x000fe400078e0215 */
[----:B------:R-:W-:Y:S02]  /*1380*/  IMAD R27, R26, R19, R24 ;  /* 0x000000131a1b7224 */ /* 0x000fe400078e0218 */
[----:B0-----:R-:W-:Y:S01]  /*1390*/  IMAD R16, R8, R23, R11 ;  /* 0x0000001708107224 */ /* 0x001fe200078e020b */
[----:B------:R-:W-:Y:S01]  /*13a0*/  LEA R21, R21, UR4, 0x2 ;  /* 0x0000000415157c11 */ /* 0x000fe2000f8e10ff */
[----:B------:R-:W-:-:S05]  /*13b0*/  IMAD R27, R4, R27, R4 ;  /* 0x0000001b041b7224 */ /* 0x000fca00078e0204 */
[----:B------:R-:W0:Y:S01]  /*13c0*/  LDS R21, [R21+0x4] ;  /* 0x0000040015157984 */ /* 0x000e220000000800 */
[----:B------:R-:W-:-:S05]  /*13d0*/  IADD3 R17, PT, PT, R27, R16, RZ ;  /* 0x000000101b117210 */ /* 0x000fca0007ffe0ff */
[----:B------:R-:W-:-:S05]  /*13e0*/  IMAD.WIDE R16, R17, 0x4, R12 ;  /* 0x0000000411107825 */ /* 0x000fca00078e020c */
[----:B0-----:R0:W-:Y:S04]  /*13f0*/  STG.E desc[UR8][R16.64], R21 ;  /* 0x0000001510007986 */ /* 0x0011e8000c101908 */
[----:B------:R-:W2:Y:S04]  /*1400*/  LDG.E R25, desc[UR8][R14.64+0x24] ;  /* 0x000024080e197981 */ /* 0x000ea8000c1e1900 */
[----:B------:R-:W3:Y:S04]  /*1410*/  LDG.E R26, desc[UR8][R14.64+0x10] ;  /* 0x000010080e1a7981 */ /* 0x000ee8000c1e1900 */
[----:B------:R-:W4:Y:S01]  /*1420*/  LDG.E R23, desc[UR8][R14.64+0xc] ;  /* 0x00000c080e177981 */ /* 0x000f22000c1e1900 */
[----:B--2---:R-:W-:-:S02]  /*1430*/  IMAD R27, R25, R5, R18 ;  /* 0x00000005191b7224 */ /* 0x004fc400078e0212 */
[----:B------:R-:W-:Y:S02]  /*1440*/  IMAD R25, R25, R9, R22 ;  /* 0x0000000919197224 */ /* 0x000fe400078e0216 */
[----:B---3--:R-:W-:Y:S02]  /*1450*/  IMAD R26, R26, R6, R7 ;  /* 0x000000061a1a7224 */ /* 0x008fe400078e0207 */
[----:B------:R-:W-:Y:S02]  /*1460*/  IMAD R25, R2, R27, R25 ;  /* 0x0000001b02197224 */ /* 0x000fe400078e0219 */
[----:B------:R-:W-:Y:S02]  /*1470*/  IMAD R26, R26, R19, R24 ;  /* 0x000000131a1a7224 */ /* 0x000fe400078e0218 */
[----:B----4-:R-:W-:Y:S01]  /*1480*/  IMAD R23, R8, R23, R11 ;  /* 0x0000001708177224 */ /* 0x010fe200078e020b */
[----:B------:R-:W-:Y:S02]  /*1490*/  LEA R25, R25, UR4, 0x2 ;  /* 0x0000000419197c11 */ /* 0x000fe4000f8e10ff */
[----:B0-----:R-:W-:-:S04]  /*14a0*/  IADD3 R17, PT, PT, R26, 0x2, RZ ;  /* 0x000000021a117810 */ /* 0x001fc80007ffe0ff */
[----:B------:R-:W0:Y:S01]  /*14b0*/  LDS R25, [R25+0x8] ;  /* 0x0000080019197984 */ /* 0x000e220000000800 */
[----:B------:R-:W-:-:S04]  /*14c0*/  IMAD R17, R4, R17, R23 ;  /* 0x0000001104117224 */ /* 0x000fc800078e0217 */
[----:B------:R-:W-:-:S05]  /*14d0*/  IMAD.WIDE R16, R17, 0x4, R12 ;  /* 0x0000000411107825 */ /* 0x000fca00078e020c */
[----:B0-----:R0:W-:Y:S04]  /*14e0*/  STG.E desc[UR8][R16.64], R25 ;  /* 0x0000001910007986 */ /* 0x0011e8000c101908 */
[----:B------:R-:W2:Y:S04]  /*14f0*/  LDG.E R21, desc[UR8][R14.64+0x24] ;  /* 0x000024080e157981 */ /* 0x000ea8000c1e1900 */
[----:B------:R-:W3:Y:S04]  /*1500*/  LDG.E R26, desc[UR8][R14.64+0x10] ;  /* 0x000010080e1a7981 */ /* 0x000ee8000c1e1900 */
[----:B------:R-:W4:Y:S01]  /*1510*/  LDG.E R27, desc[UR8][R14.64+0xc] ;  /* 0x00000c080e1b7981 */ /* 0x000f22000c1e1900 */
[----:B--2---:R-:W-:-:S02]  /*1520*/  IMAD R23, R21, R5, R18 ;  /* 0x0000000515177224 */ /* 0x004fc400078e0212 */
[----:B------:R-:W-:Y:S01]  /*1530*/  IMAD R21, R21, R9, R22 ;  /* 0x0000000915157224 */ /* 0x000fe200078e0216 */
[----:B------:R-:W-:Y:S01]  /*1540*/  IADD3 R22, PT, PT, R22, 0x4, RZ ;  /* 0x0000000416167810 */ /* 0x000fe20007ffe0ff */
        /* <DEDUP_REMOVED lines=9> */
[----:B0-----:R1:W-:Y:S02]  /*15e0*/  STG.E desc[UR8][R12.64], R21 ;  /* 0x000000150c007986 */ /* 0x0013e4000c101908 */
.L_x_13:
[----:B-1----:R-:W-:-:S13]  /*15f0*/  LOP3.LUT P0, R12, R3, 0x3, RZ, 0xc0, !PT ;  /* 0x00000003030c7812 */ /* 0x002fda000780c0ff */
[----:B------:R-:W-:Y:S05]  /*1600*/  @!P0 BRA `(.L_x_12) ;  /* 0x0000000000f48947 */ /* 0x000fea0003800000 */
[----:B------:R-:W-:Y:S02]  /*1610*/  ISETP.NE.AND P0, PT, R12, 0x1, PT ;  /* 0x000000010c00780c */ /* 0x000fe40003f05270 */
[----:B------:R-:W-:-:S04]  /*1620*/  LOP3.LUT R13, R3, 0x1, RZ, 0xc0, !PT ;  /* 0x00000001030d7812 */ /* 0x000fc800078ec0ff */
[----:B------:R-:W-:-:S07]  /*1630*/  ISETP.NE.U32.AND P1, PT, R13, 0x1, PT ;  /* 0x000000010d00780c */ /* 0x000fce0003f25070 */
[----:B------:R-:W-:Y:S06]  /*1640*/  @!P0 BRA `(.L_x_14) ;  /* 0x0000000000908947 */ /* 0x000fec0003800000 */
        /* <DEDUP_REMOVED lines=16> */
[----:B------:R-:W-:-:S03]  /*1750*/  IMAD R17, R4, R17, R21 ;  /* 0x0000001104117224 */ /* 0x000fc600078e0215 */
[----:B------:R-:W1:Y:S01]  /*1760*/  LDS R23, [R23] ;  /* 0x0000000017177984 */ /* 0x000e620000000800 */
[----:B0-----:R-:W-:-:S05]  /*1770*/  IMAD.WIDE R16, R17, 0x4, R12 ;  /* 0x0000000411107825 */ /* 0x001fca00078e020c */
[----:B-1----:R0:W-:Y:S04]  /*1780*/  STG.E desc[UR8][R16.64], R23 ;  /* 0x0000001710007986 */ /* 0x0021e8000c101908 */
[----:B------:R-:W2:Y:S04]  /*1790*/  LDG.E R21, desc[UR8][R14.64+0x24] ;  /* 0x000024080e157981 */ /* 0x000ea8000c1e1900 */
[----:B------:R-:W3:Y:S04]  /*17a0*/  LDG.E R26, desc[UR8][R14.64+0x10] ;  /* 0x000010080e1a7981 */ /* 0x000ee8000c1e1900 */
[----:B------:R-:W0:Y:S01]  /*17b0*/  LDG.E R27, desc[UR8][R14.64+0xc] ;  /* 0x00000c080e1b7981 */ /* 0x000e22000c1e1900 */
[----:B--2---:R-:W-:-:S02]  /*17c0*/  IMAD R25, R21, R5, R18 ;  /* 0x0000000515197224 */ /* 0x004fc400078e0212 */
[----:B------:R-:W-:Y:S01]  /*17d0*/  IMAD R21, R21, R9, R22 ;  /* 0x0000000915157224 */ /* 0x000fe200078e0216 */
[----:B------:R-:W-:Y:S01]  /*17e0*/  IADD3 R22, PT, PT, R22, 0x2, RZ ;  /* 0x0000000216167810 */ /* 0x000fe20007ffe0ff */
[----:B---3--:R-:W-:Y:S02]  /*17f0*/  IMAD R26, R26, R6, R7 ;  /* 0x000000061a1a7224 */ /* 0x008fe400078e0207 */
[----:B------:R-:W-:Y:S02]  /*1800*/  IMAD R21, R2, R25, R21 ;  /* 0x0000001902157224 */ /* 0x000fe400078e0215 */
[----:B0-----:R-:W-:-:S03]  /*1810*/  IMAD R16, R8, R27, R11 ;  /* 0x0000001b08107224 */ /* 0x001fc600078e020b */
[----:B------:R-:W-:Y:S01]  /*1820*/  LEA R25, R21, UR4, 0x2 ;  /* 0x0000000415197c11 */ /* 0x000fe2000f8e10ff */
[----:B------:R-:W-:-:S04]  /*1830*/  IMAD R21, R26, R19, R24 ;  /* 0x000000131a157224 */ /* 0x000fc800078e0218 */
[----:B------:R-:W-:Y:S01]  /*1840*/  IMAD R21, R4, R21, R4 ;  /* 0x0000001504157224 */ /* 0x000fe200078e0204 */
[----:B------:R-:W0:Y:S04]  /*1850*/  LDS R25, [R25+0x4] ;  /* 0x0000040019197984 */ /* 0x000e280000000800 */
[----:B------:R-:W-:-:S05]  /*1860*/  IADD3 R21, PT, PT, R21, R16, RZ ;  /* 0x0000001015157210 */ /* 0x000fca0007ffe0ff */
[----:B------:R-:W-:-:S05]  /*1870*/  IMAD.WIDE R12, R21, 0x4, R12 ;  /* 0x00000004150c7825 */ /* 0x000fca00078e020c */
[----:B0-----:R1:W-:Y:S02]  /*1880*/  STG.E desc[UR8][R12.64], R25 ;  /* 0x000000190c007986 */ /* 0x0013e4000c101908 */
.L_x_14:
[----:B------:R-:W-:Y:S05]  /*1890*/  @P1 BRA `(.L_x_12) ;  /* 0x0000000000501947 */ /* 0x000fea0003800000 */
[----:B0-----:R-:W1:Y:S02]  /*18a0*/  LDC.64 R14, c[0x0][0x388] ;  /* 0x0000e200ff0e7b82 */ /* 0x001e640000000a00 */
[----:B-1----:R-:W2:Y:S04]  /*18b0*/  LDG.E R12, desc[UR8][R14.64+0x24] ;  /* 0x000024080e0c7981 */ /* 0x002ea8000c1e1900 */
[----:B------:R-:W3:Y:S04]  /*18c0*/  LDG.E R16, desc[UR8][R14.64+0x10] ;  /* 0x000010080e107981 */ /* 0x000ee8000c1e1900 */
[----:B------:R0:W4:Y:S01]  /*18d0*/  LDG.E R17, desc[UR8][R14.64+0xc] ;  /* 0x00000c080e117981 */ /* 0x000122000c1e1900 */
[----:B------:R-:W1:Y:S01]  /*18e0*/  S2UR UR5, SR_CgaCtaId ;  /* 0x00000000000579c3 */ /* 0x000e620000008800 */
[----:B------:R-:W-:Y:S01]  /*18f0*/  UMOV UR4, 0x400 ;  /* 0x0000040000047882 */ /* 0x000fe20000000000 */
[----:B------:R-:W-:Y:S01]  /*1900*/  IADD3 R20, PT, PT, R20, R22, RZ ;  /* 0x0000001614147210 */ /* 0x000fe20007ffe0ff */
[----:B-1----:R-:W-:Y:S01]  /*1910*/  ULEA UR4, UR5, UR4, 0x18 ;  /* 0x0000000405047291 */ /* 0x002fe2000f8ec0ff */
[----:B--2---:R-:W-:-:S02]  /*1920*/  IMAD R13, R12, R5, R18 ;  /* 0x000000050c0d7224 */ /* 0x004fc400078e0212 */
[----:B------:R-:W-:Y:S02]  /*1930*/  IMAD R12, R12, R9, R22 ;  /* 0x000000090c0c7224 */ /* 0x000fe400078e0216 */
[----:B---3--:R-:W-:Y:S02]  /*1940*/  IMAD R16, R16, R6, R7 ;  /* 0x0000000610107224 */ /* 0x008fe400078e0207 */
[----:B------:R-:W-:Y:S02]  /*1950*/  IMAD R12, R2, R13, R12 ;  /* 0x0000000d020c7224 */ /* 0x000fe400078e020c */
[----:B0-----:R-:W-:Y:S02]  /*1960*/  IMAD R15, R16, R19, R20 ;  /* 0x00000013100f7224 */ /* 0x001fe400078e0214 */
[----:B----4-:R-:W-:Y:S01]  /*1970*/  IMAD R17, R8, R17, R11 ;  /* 0x0000001108117224 */ /* 0x010fe200078e020b */
[----:B------:R-:W-:Y:S02]  /*1980*/  LEA R21, R12, UR4, 0x2 ;  /* 0x000000040c157c11 */ /* 0x000fe4000f8e10ff */
[----:B------:R-:W0:Y:S01]  /*1990*/  LDC.64 R12, c[0x0][0x390] ;  /* 0x0000e400ff0c7b82 */ /* 0x000e220000000a00 */
[----:B------:R-:W-:-:S03]  /*19a0*/  IMAD R15, R4, R15, R17 ;  /* 0x0000000f040f7224 */ /* 0x000fc600078e0211 */
[----:B------:R-:W1:Y:S01]  /*19b0*/  LDS R21, [R21] ;  /* 0x0000000015157984 */ /* 0x000e620000000800 */
[----:B0-----:R-:W-:-:S05]  /*19c0*/  IMAD.WIDE R12, R15, 0x4, R12 ;  /* 0x000000040f0c7825 */ /* 0x001fca00078e020c */
[----:B-1----:R2:W-:Y:S02]  /*19d0*/  STG.E desc[UR8][R12.64], R21 ;  /* 0x000000150c007986 */ /* 0x0025e4000c101908 */
.L_x_12:
[----:B------:R-:W-:-:S04]  /*19e0*/  IADD3 R18, PT, PT, R18, 0x1, RZ ;  /* 0x0000000112127810 */ /* 0x000fc80007ffe0ff */
[----:B------:R-:W-:-:S13]  /*19f0*/  ISETP.NE.AND P0, PT, R18, R0, PT ;  /* 0x000000001200720c */ /* 0x000fda0003f05270 */
[----:B------:R-:W-:Y:S05]  /*1a00*/  @P0 BRA `(.L_x_15) ;  /* 0xffffffec00b80947 */ /* 0x000fea000383ffff */
[----:B------:R-:W-:Y:S05]  /*1a10*/  EXIT ;  /* 0x000000000000794d */ /* 0x000fea0003800000 */
        .weak           $__internal_0_$__cuda_sm3x_div_rn_noftz_f32_slowpath
        .type           $__internal_0_$__cuda_sm3x_div_rn_noftz_f32_slowpath,@function
        .size           $__internal_0_$__cuda_sm3x_div_rn_noftz_f32_slowpath,(.L_x_33 - $__internal_0_$__cuda_sm3x_div_rn_noftz_f32_slowpath)
$__internal_0_$__cuda_sm3x_div_rn_noftz_f32_slowpath:
[----:B------:R-:W-:Y:S02]  /*1a20*/  SHF.R.U32.HI R11, RZ, 0x17, R6 ;  /* 0x00000017ff0b7819 */ /* 0x000fe40000011606 */
[----:B------:R-:W-:Y:S02]  /*1a30*/  SHF.R.U32.HI R9, RZ, 0x17, R5 ;  /* 0x00000017ff097819 */ /* 0x000fe40000011605 */
[----:B------:R-:W-:Y:S02]  /*1a40*/  LOP3.LUT R11, R11, 0xff, RZ, 0xc0, !PT ;  /* 0x000000ff0b0b7812 */ /* 0x000fe400078ec0ff */
[----:B------:R-:W-:Y:S02]  /*1a50*/  LOP3.LUT R12, R9, 0xff, RZ, 0xc0, !PT ;  /* 0x000000ff090c7812 */ /* 0x000fe400078ec0ff */
[----:B------:R-:W-:Y:S02]  /*1a60*/  IADD3 R17, PT, PT, R11, -0x1, RZ ;  /* 0xffffffff0b117810 */ /* 0x000fe40007ffe0ff */
[----:B------:R-:W-:-:S02]  /*1a70*/  IADD3 R13, PT, PT, R12, -0x1, RZ ;  /* 0xffffffff0c0d7810 */ /* 0x000fc40007ffe0ff */
[----:B------:R-:W-:-:S04]  /*1a80*/  ISETP.GT.U32.AND P0, PT, R17, 0xfd, PT ;  /* 0x000000fd1100780c */ /* 0x000fc80003f04070 */
[----:B------:R-:W-:-:S13]  /*1a90*/  ISETP.GT.U32.OR P0, PT, R13, 0xfd, P0 ;  /* 0x000000fd0d00780c */ /* 0x000fda0000704470 */
[----:B------:R-:W-:Y:S01]  /*1aa0*/  @!P0 MOV R9, RZ ;  /* 0x000000ff00098202 */ /* 0x000fe20000000f00 */
[----:B------:R-:W-:Y:S06]  /*1ab0*/  @!P0 BRA `(.L_x_16) ;  /* 0x00000000005c8947 */ /* 0x000fec0003800000 */
[----:B------:R-:W-:Y:S02]  /*1ac0*/  FSETP.GTU.FTZ.AND P0, PT, |R5|, +INF , PT ;  /* 0x7f8000000500780b */ /* 0x000fe40003f1c200 */
[----:B------:R-:W-:-:S04]  /*1ad0*/  FSETP.GTU.FTZ.AND P1, PT, |R6|, +INF , PT ;  /* 0x7f8000000600780b */ /* 0x000fc80003f3c200 */
[----:B------:R-:W-:-:S13]  /*1ae0*/  PLOP3.LUT P0, PT, P0, P1, PT, 0xf8, 0x8f ;  /* 0x00000000008f781c */ /* 0x000fda0000703f70 */
[----:B------:R-:W-:Y:S05]  /*1af0*/  @P0 BRA `(.L_x_17) ;  /* 0x0000000400440947 */ /* 0x000fea0003800000 */
[----:B------:R-:W-:-:S13]  /*1b00*/  LOP3.LUT P0, RZ, R6, 0x7fffffff, R5, 0xc8, !PT ;  /* 0x7fffffff06ff7812 */ /* 0x000fda000780c805 */
[----:B------:R-:W-:Y:S05]  /*1b10*/  @!P0 BRA `(.L_x_18) ;  /* 0x0000000400348947 */ /* 0x000fea0003800000 */
[C---:B------:R-:W-:Y:S02]  /*1b20*/  FSETP.NEU.FTZ.AND P1, PT, |R5|.reuse, +INF , PT ;  /* 0x7f8000000500780b */ /* 0x040fe40003f3d200 */
[----:B------:R-:W-:Y:S02]  /*1b30*/  FSETP.NEU.FTZ.AND P2, PT, |R6|, +INF , PT ;  /* 0x7f8000000600780b */ /* 0x000fe40003f5d200 */
[----:B------:R-:W-:-:S11]  /*1b40*/  FSETP.NEU.FTZ.AND P0, PT, |R5|, +INF , PT ;  /* 0x7f8000000500780b */ /* 0x000fd60003f1d200 */
[----:B------:R-:W-:Y:S05]  /*1b50*/  @!P2 BRA !P1, `(.L_x_18) ;  /* 0x000000040024a947 */ /* 0x000fea0004800000 */
[----:B------:R-:W-:-:S04]  /*1b60*/  LOP3.LUT P1, RZ, R5, 0x7fffffff, RZ, 0xc0, !PT ;  /* 0x7fffffff05ff7812 */ /* 0x000fc8000782c0ff */
[----:B------:R-:W-:-:S13]  /*1b70*/  PLOP3.LUT P1, PT, P2, P1, PT, 0x2f, 0xf2 ;  /* 0x0000000000f2781c */ /* 0x000fda0001722577 */
[----:B------:R-:W-:Y:S05]  /*1b80*/  @P1 BRA `(.L_x_19) ;  /* 0x0000000400101947 */ /* 0x000fea0003800000 */
[----:B------:R-:W-:-:S04]  /*1b90*/  LOP3.LUT P1, RZ, R6, 0x7fffffff, RZ, 0xc0, !PT ;  /* 0x7fffffff06ff7812 */ /* 0x000fc8000782c0ff */
[----:B------:R-:W-:-:S13]  /*1ba0*/  PLOP3.LUT P0, PT, P0, P1, PT, 0x2f, 0xf2 ;  /* 0x0000000000f2781c */ /* 0x000fda0000702577 */
[----:B------:R-:W-:Y:S05]  /*1bb0*/  @P0 BRA `(.L_x_20) ;  /* 0x0000000000f80947 */ /* 0x000fea0003800000 */
[----:B------:R-:W-:Y:S02]  /*1bc0*/  ISETP.GE.AND P0, PT, R13, RZ, PT ;  /* 0x000000ff0d00720c */ /* 0x000fe40003f06270 */
[----:B------:R-:W-:-:S11]  /*1bd0*/  ISETP.GE.AND P1, PT, R17, RZ, PT ;  /* 0x000000ff1100720c */ /* 0x000fd60003f26270 */
[----:B------:R-:W-:Y:S01]  /*1be0*/  @P0 MOV R9, RZ ;  /* 0x000000ff00090202 */ /* 0x000fe20000000f00 */
[----:B------:R-:W-:Y:S01]  /*1bf0*/  @!P0 FFMA R5, R5, 1.84467440737095516160e+19, RZ ;  /* 0x5f80000005058823 */ /* 0x000fe200000000ff */
[----:B------:R-:W-:Y:S01]  /*1c00*/  @!P0 MOV R9, 0xffffffc0 ;  /* 0xffffffc000098802 */ /* 0x000fe20000000f00 */
[----:B------:R-:W-:-:S03]  /*1c10*/  @!P1 FFMA R6, R6, 1.84467440737095516160e+19, RZ ;  /* 0x5f80000006069823 */ /* 0x000fc600000000ff */
[----:B------:R-:W-:-:S07]  /*1c20*/  @!P1 IADD3 R9, PT, PT, R9, 0x40, RZ ;  /* 0x0000004009099810 */ /* 0x000fce0007ffe0ff */
.L_x_16:
[----:B------:R-:W-:Y:S02]  /*1c30*/  LEA R13, R11, 0xc0800000, 0x17 ;  /* 0xc08000000b0d7811 */ /* 0x000fe400078eb8ff */
[----:B------:R-:W-:Y:S02]  /*1c40*/  IADD3 R12, PT, PT, R12, -0x7f, RZ ;  /* 0xffffff810c0c7810 */ /* 0x000fe40007ffe0ff */
[----:B------:R-:W-:-:S03]  /*1c50*/  IADD3 R13, PT, PT, -R13, R6, RZ ;  /* 0x000000060d0d7210 */ /* 0x000fc60007ffe1ff */
[C---:B------:R-:W-:Y:S01]  /*1c60*/  IMAD R5, R12.reuse, -0x800000, R5 ;  /* 0xff8000000c057824 */ /* 0x040fe200078e0205 */
[----:B------:R-:W0:Y:S01]  /*1c70*/  MUFU.RCP R6, R13 ;  /* 0x0000000d00067308 */ /* 0x000e220000001000 */
[----:B------:R-:W-:Y:S01]  /*1c80*/  FADD.FTZ R18, -R13, -RZ ;  /* 0x800000ff0d127221 */ /* 0x000fe20000010100 */
[----:B------:R-:W-:-:S04]  /*1c90*/  IADD3 R12, PT, PT, R12, 0x7f, -R11 ;  /* 0x0000007f0c0c7810 */ /* 0x000fc80007ffe80b */
[----:B------:R-:W-:Y:S01]  /*1ca0*/  IADD3 R12, PT, PT, R12, R9, RZ ;  /* 0x000000090c0c7210 */ /* 0x000fe20007ffe0ff */
[----:B0-----:R-:W-:-:S04]  /*1cb0*/  FFMA R17, R6, R18, 1 ;  /* 0x3f80000006117423 */ /* 0x001fc80000000012 */
[----:B------:R-:W-:-:S04]  /*1cc0*/  FFMA R6, R6, R17, R6 ;  /* 0x0000001106067223 */ /* 0x000fc80000000006 */
[----:B------:R-:W-:-:S04]  /*1cd0*/  FFMA R17, R5, R6, RZ ;  /* 0x0000000605117223 */ /* 0x000fc800000000ff */
[----:B------:R-:W-:-:S04]  /*1ce0*/  FFMA R19, R18, R17, R5 ;  /* 0x0000001112137223 */ /* 0x000fc80000000005 */
[----:B------:R-:W-:-:S04]  /*1cf0*/  FFMA R19, R6, R19, R17 ;  /* 0x0000001306137223 */ /* 0x000fc80000000011 */
[----:B------:R-:W-:-:S04]  /*1d00*/  FFMA R18, R18, R19, R5 ;  /* 0x0000001312127223 */ /* 0x000fc80000000005 */
[----:B------:R-:W-:-:S05]  /*1d10*/  FFMA R5, R6, R18, R19 ;  /* 0x0000001206057223 */ /* 0x000fca0000000013 */
[----:B------:R-:W-:-:S04]  /*1d20*/  SHF.R.U32.HI R11, RZ, 0x17, R5 ;  /* 0x00000017ff0b7819 */ /* 0x000fc80000011605 */
[----:B------:R-:W-:-:S04]  /*1d30*/  LOP3.LUT R11, R11, 0xff, RZ, 0xc0, !PT ;  /* 0x000000ff0b0b7812 */ /* 0x000fc800078ec0ff */
[----:B------:R-:W-:-:S04]  /*1d40*/  IADD3 R13, PT, PT, R11, R12, RZ ;  /* 0x0000000c0b0d7210 */ /* 0x000fc80007ffe0ff */
[----:B------:R-:W-:-:S04]  /*1d50*/  IADD3 R9, PT, PT, R13, -0x1, RZ ;  /* 0xffffffff0d097810 */ /* 0x000fc80007ffe0ff */
[----:B------:R-:W-:-:S13]  /*1d60*/  ISETP.GE.U32.AND P0, PT, R9, 0xfe, PT ;  /* 0x000000fe0900780c */ /* 0x000fda0003f06070 */
[----:B------:R-:W-:Y:S05]  /*1d70*/  @!P0 BRA `(.L_x_21) ;  /* 0x0000000000808947 */ /* 0x000fea0003800000 */
[----:B------:R-:W-:-:S13]  /*1d80*/  ISETP.GT.AND P0, PT, R13, 0xfe, PT ;  /* 0x000000fe0d00780c */ /* 0x000fda0003f04270 */
[----:B------:R-:W-:Y:S05]  /*1d90*/  @P0 BRA `(.L_x_22) ;  /* 0x00000000006c0947 */ /* 0x000fea0003800000 */
[----:B------:R-:W-:-:S13]  /*1da0*/  ISETP.GE.AND P0, PT, R13, 0x1, PT ;  /* 0x000000010d00780c */ /* 0x000fda0003f06270 */
[----:B------:R-:W-:Y:S05]  /*1db0*/  @P0 BRA `(.L_x_23) ;  /* 0x0000000000980947 */ /* 0x000fea0003800000 */
[----:B------:R-:W-:Y:S02]  /*1dc0*/  ISETP.GE.AND P0, PT, R13, -0x18, PT ;  /* 0xffffffe80d00780c */ /* 0x000fe40003f06270 */
[----:B------:R-:W-:-:S11]  /*1dd0*/  LOP3.LUT R5, R5, 0x80000000, RZ, 0xc0, !PT ;  /* 0x8000000005057812 */ /* 0x000fd600078ec0ff */
[----:B------:R-:W-:Y:S05]  /*1de0*/  @!P0 BRA `(.L_x_23) ;  /* 0x00000000008c8947 */ /* 0x000fea0003800000 */
[CCC-:B------:R-:W-:Y:S01]  /*1df0*/  FFMA.RZ R9, R6.reuse, R18.reuse, R19.reuse ;  /* 0x0000001206097223 */ /* 0x1c0fe2000000c013 */
[C---:B------:R-:W-:Y:S02]  /*1e00*/  IADD3 R12, PT, PT, R13.reuse, 0x20, RZ ;  /* 0x000000200d0c7810 */ /* 0x040fe40007ffe0ff */
[----:B------:R-:W-:Y:S02]  /*1e10*/  ISETP.NE.AND P2, PT, R13, RZ, PT ;  /* 0x000000ff0d00720c */ /* 0x000fe40003f45270 */
[----:B------:R-:W-:Y:S01]  /*1e20*/  LOP3.LUT R11, R9, 0x7fffff, RZ, 0xc0, !PT ;  /* 0x007fffff090b7812 */ /* 0x000fe200078ec0ff */
[CCC-:B------:R-:W-:Y:S01]  /*1e30*/  FFMA.RP R9, R6.reuse, R18.reuse, R19.reuse ;  /* 0x0000001206097223 */ /* 0x1c0fe20000008013 */
[----:B------:R-:W-:Y:S01]  /*1e40*/  FFMA.RM R6, R6, R18, R19 ;  /* 0x0000001206067223 */ /* 0x000fe20000004013 */
[----:B------:R-:W-:Y:S02]  /*1e50*/  ISETP.NE.AND P1, PT, R13, RZ, PT ;  /* 0x000000ff0d00720c */ /* 0x000fe40003f25270 */
[----:B------:R-:W-:-:S02]  /*1e60*/  LOP3.LUT R11, R11, 0x800000, RZ, 0xfc, !PT ;  /* 0x008000000b0b7812 */ /* 0x000fc400078efcff */
[----:B------:R-:W-:Y:S02]  /*1e70*/  IADD3 R13, PT, PT, -R13, RZ, RZ ;  /* 0x000000ff0d0d7210 */ /* 0x000fe40007ffe1ff */
[----:B------:R-:W-:Y:S02]  /*1e80*/  SHF.L.U32 R12, R11, R12, RZ ;  /* 0x0000000c0b0c7219 */ /* 0x000fe400000006ff */
[----:B------:R-:W-:Y:S02]  /*1e90*/  FSETP.NEU.FTZ.AND P0, PT, R9, R6, PT ;  /* 0x000000060900720b */ /* 0x000fe40003f1d000 */
[----:B------:R-:W-:Y:S02]  /*1ea0*/  SEL R6, R13, RZ, P2 ;  /* 0x000000ff0d067207 */ /* 0x000fe40001000000 */
[----:B------:R-:W-:Y:S02]  /*1eb0*/  ISETP.NE.AND P1, PT, R12, RZ, P1 ;  /* 0x000000ff0c00720c */ /* 0x000fe40000f25270 */
[----:B------:R-:W-:-:S02]  /*1ec0*/  SHF.R.U32.HI R6, RZ, R6, R11 ;  /* 0x00000006ff067219 */ /* 0x000fc4000001160b */
[----:B------:R-:W-:Y:S02]  /*1ed0*/  PLOP3.LUT P0, PT, P0, P1, PT, 0xf8, 0x8f ;  /* 0x00000000008f781c */ /* 0x000fe40000703f70 */
[----:B------:R-:W-:Y:S02]  /*1ee0*/  SHF.R.U32.HI R12, RZ, 0x1, R6 ;  /* 0x00000001ff0c7819 */ /* 0x000fe40000011606 */
[----:B------:R-:W-:-:S04]  /*1ef0*/  SEL R9, RZ, 0x1, !P0 ;  /* 0x00000001ff097807 */ /* 0x000fc80004000000 */
[----:B------:R-:W-:-:S04]  /*1f00*/  LOP3.LUT R9, R9, 0x1, R12, 0xf8, !PT ;  /* 0x0000000109097812 */ /* 0x000fc800078ef80c */
[----:B------:R-:W-:-:S04]  /*1f10*/  LOP3.LUT R9, R9, R6, RZ, 0xc0, !PT ;  /* 0x0000000609097212 */ /* 0x000fc800078ec0ff */
[----:B------:R-:W-:-:S04]  /*1f20*/  IADD3 R12, PT, PT, R12, R9, RZ ;  /* 0x000000090c0c7210 */ /* 0x000fc80007ffe0ff */
[----:B------:R-:W-:Y:S01]  /*1f30*/  LOP3.LUT R5, R12, R5, RZ, 0xfc, !PT ;  /* 0x000000050c057212 */ /* 0x000fe200078efcff */
[----:B------:R-:W-:Y:S06]  /*1f40*/  BRA `(.L_x_23) ;  /* 0x0000000000347947 */ /* 0x000fec0003800000 */
.L_x_22:
[----:B------:R-:W-:-:S04]  /*1f50*/  LOP3.LUT R5, R5, 0x80000000, RZ, 0xc0, !PT ;  /* 0x8000000005057812 */ /* 0x000fc800078ec0ff */
[----:B------:R-:W-:Y:S01]  /*1f60*/  LOP3.LUT R5, R5, 0x7f800000, RZ, 0xfc, !PT ;  /* 0x7f80000005057812 */ /* 0x000fe200078efcff */
[----:B------:R-:W-:Y:S06]  /*1f70*/  BRA `(.L_x_23) ;  /* 0x0000000000287947 */ /* 0x000fec0003800000 */
.L_x_21:
[----:B------:R-:W-:Y:S01]  /*1f80*/  LEA R5, R12, R5, 0x17 ;  /* 0x000000050c057211 */ /* 0x000fe200078eb8ff */
[----:B------:R-:W-:Y:S06]  /*1f90*/  BRA `(.L_x_23) ;  /* 0x0000000000207947 */ /* 0x000fec0003800000 */
.L_x_20:
[----:B------:R-:W-:-:S04]  /*1fa0*/  LOP3.LUT R5, R6, 0x80000000, R5, 0x48, !PT ;  /* 0x8000000006057812 */ /* 0x000fc800078e4805 */
[----:B------:R-:W-:Y:S01]  /*1fb0*/  LOP3.LUT R5, R5, 0x7f800000, RZ, 0xfc, !PT ;  /* 0x7f80000005057812 */ /* 0x000fe200078efcff */
[----:B------:R-:W-:Y:S06]  /*1fc0*/  BRA `(.L_x_23) ;  /* 0x0000000000147947 */ /* 0x000fec0003800000 */
.L_x_19:
[----:B------:R-:W-:Y:S01]  /*1fd0*/  LOP3.LUT R5, R6, 0x80000000, R5, 0x48, !PT ;  /* 0x8000000006057812 */ /* 0x000fe200078e4805 */
[----:B------:R-:W-:Y:S06]  /*1fe0*/  BRA `(.L_x_23) ;  /* 0x00000000000c7947 */ /* 0x000fec0003800000 */
.L_x_18:
[----:B------:R-:W0:Y:S01]  /*1ff0*/  MUFU.RSQ R5, -QNAN ;  /* 0xffc0000000057908 */ /* 0x000e220000001400 */
[----:B------:R-:W-:Y:S05]  /*2000*/  BRA `(.L_x_23) ;  /* 0x0000000000047947 */ /* 0x000fea0003800000 */
.L_x_17:
[----:B------:R-:W-:-:S07]  /*2010*/  FADD.FTZ R5, R5, R6 ;  /* 0x0000000605057221 */ /* 0x000fce0000010000 */
.L_x_23:
[----:B------:R-:W-:-:S04]  /*2020*/  HFMA2 R11, -RZ, RZ, 0, 0 ;  /* 0x00000000ff0b7431 */ /* 0x000fc800000001ff */
[----:B0-----:R-:W-:Y:S05]  /*2030*/  RET.REL.NODEC R10 `(_Z25ToeplitzConversion_kernelPKfPK9ConvParamPfPK13CudaParamType) ;  /* 0xffffffdc0af07950 */ /* 0x001fea0003c3ffff */
.L_x_24:
[----:B------:R-:W-:-:S00]  /*2040*/  BRA `(.L_x_24) ;  /* 0xfffffffc00fc7947 */ /* 0x000fc0000383ffff */
[----:B------:R-:W-:-:S00]  /*2050*/  NOP ;  /* 0x0000000000007918 */ /* 0x000fc00000000000 */
        /* <DEDUP_REMOVED lines=10> */
.L_x_33:


//--------------------- .text._Z6MatMulPfS_S_PK9ConvParam --------------------------
	.section	.text._Z6MatMulPfS_S_PK9ConvParam,"ax",@progbits
	.align	128
        .global         _Z6MatMulPfS_S_PK9ConvParam
        .type           _Z6MatMulPfS_S_PK9ConvParam,@function
        .size           _Z6MatMulPfS_S_PK9ConvParam,(.L_x_35 - _Z6MatMulPfS_S_PK9ConvParam)
        .other          _Z6MatMulPfS_S_PK9ConvParam,@"STO_CUDA_ENTRY STV_DEFAULT"
_Z6MatMulPfS_S_PK9ConvParam:
.text._Z6MatMulPfS_S_PK9ConvParam:
[----:B------:R-:W-:Y:S08]  /*0000*/  LDC R1, c[0x0][0x37c] ;  /* 0x0000df00ff017b82 */ /* 0x000ff00000000800 */
[----:B------:R-:W0:Y:S01]  /*0010*/  LDC.64 R8, c[0x0][0x398] ;  /* 0x0000e600ff087b82 */ /* 0x000e220000000a00 */
[----:B------:R-:W0:Y:S02]  /*0020*/  LDCU.64 UR6, c[0x0][0x358] ;  /* 0x00006b00ff0677ac */ /* 0x000e240008000a00 */
[----:B0-----:R-:W2:Y:S04]  /*0030*/  LDG.E R2, desc[UR6][R8.64+0x1c] ;  /* 0x00001c0608027981 */ /* 0x001ea8000c1e1900 */
[----:B------:R-:W2:Y:S04]  /*0040*/  LDG.E R7, desc[UR6][R8.64+0x20] ;  /* 0x0000200608077981 */ /* 0x000ea8000c1e1900 */
[----:B------:R-:W3:Y:S04]  /*0050*/  LDG.E R4, desc[UR6][R8.64+0x10] ;  /* 0x0000100608047981 */ /* 0x000ee8000c1e1900 */
[----:B------:R-:W4:Y:S04]  /*0060*/  LDG.E R3, desc[UR6][R8.64+0xc] ;  /* 0x00000c0608037981 */ /* 0x000f28000c1e1900 */
[----:B------:R-:W4:Y:S01]  /*0070*/  LDG.E R10, desc[UR6][R8.64+0x8] ;  /* 0x00000806080a7981 */ /* 0x000f22000c1e1900 */
[----:B------:R-:W0:Y:S03]  /*0080*/  LDC R6, c[0x0][0x360] ;  /* 0x0000d800ff067b82 */ /* 0x000e260000000800 */
[----:B------:R1:W5:Y:S01]  /*0090*/  LDG.E R0, desc[UR6][R8.64+0x4] ;  /* 0x0000040608007981 */ /* 0x000362000c1e1900 */
[----:B------:R-:W4:Y:S01]  /*00a0*/  LDCU UR4, c[0x0][0x364] ;  /* 0x00006c80ff0477ac */ /* 0x000f220008000800 */
[----:B------:R-:W-:-:S03]  /*00b0*/  HFMA2 R17, -RZ, RZ, 0, 0 ;  /* 0x00000000ff117431 */ /* 0x000fc600000001ff */
[----:B------:R-:W4:Y:S08]  /*00c0*/  S2UR UR5, SR_CTAID.X ;  /* 0x00000000000579c3 */ /* 0x000f300000002500 */
[----:B------:R-:W0:Y:S02]  /*00d0*/  S2UR UR8, SR_CTAID.Z ;  /* 0x00000000000879c3 */ /* 0x000e240000002700 */
[----:B0-----:R-:W-:-:S02]  /*00e0*/  IABS R15, R6 ;  /* 0x00000006000f7213 */ /* 0x001fc40000000000 */
[----:B-1----:R-:W-:Y:S02]  /*00f0*/  IABS R8, R6 ;  /* 0x0000000600087213 */ /* 0x002fe40000000000 */
[----:B------:R-:W0:Y:S03]  /*0100*/  I2F.RP R11, R15 ;  /* 0x0000000f000b7306 */ /* 0x000e260000209400 */
[----:B------:R-:W-:-:S05]  /*0110*/  IMAD.MOV R8, RZ, RZ, -R8 ;  /* 0x000000ffff087224 */ /* 0x000fca00078e0a08 */
[----:B0-----:R-:W0:Y:S02]  /*0120*/  MUFU.RCP R11, R11 ;  /* 0x0000000b000b7308 */ /* 0x001e240000001000 */
[----:B0-----:R-:W-:Y:S02]  /*0130*/  IADD3 R5, PT, PT, R11, 0xffffffe, RZ ;  /* 0x0ffffffe0b057810 */ /* 0x001fe40007ffe0ff */
[----:B------:R-:W0:Y:S04]  /*0140*/  S2R R11, SR_TID.Y ;  /* 0x00000000000b7919 */ /* 0x000e280000002200 */
[----:B------:R-:W1:Y:S01]  /*0150*/  F2I.FTZ.U32.TRUNC.NTZ R5, R5 ;  /* 0x0000000500057305 */ /* 0x000e62000021f000 */
[----:B--2---:R-:W-:Y:S02]  /*0160*/  IMAD R7, R2, R7, RZ ;  /* 0x0000000702077224 */ /* 0x004fe400078e02ff */
[----:B-1----:R-:W-:-:S02]  /*0170*/  IMAD.MOV R2, RZ, RZ, -R5 ;  /* 0x000000ffff027224 */ /* 0x002fc400078e0a05 */
[----:B---3--:R-:W-:Y:S02]  /*0180*/  IMAD R7, R7, R4, RZ ;  /* 0x0000000407077224 */ /* 0x008fe400078e02ff */
[----:B------:R-:W-:Y:S02]  /*0190*/  HFMA2 R4, -RZ, RZ, 0, 0 ;  /* 0x00000000ff047431 */ /* 0x000fe400000001ff */
[----:B------:R-:W-:Y:S01]  /*01a0*/  IMAD R9, R2, R15, RZ ;  /* 0x0000000f02097224 */ /* 0x000fe200078e02ff */
[----:B------:R-:W-:Y:S01]  /*01b0*/  IADD3 R13, PT, PT, R6, -0x1, R7 ;  /* 0xffffffff060d7810 */ /* 0x000fe20007ffe007 */
[----:B----4-:R-:W-:-:S03]  /*01c0*/  IMAD R10, R3, R10, RZ ;  /* 0x0000000a030a7224 */ /* 0x010fc600078e02ff */
[----:B------:R-:W-:Y:S01]  /*01d0*/  IABS R2, R13 ;  /* 0x0000000d00027213 */ /* 0x000fe20000000000 */
[----:B------:R-:W-:Y:S01]  /*01e0*/  IMAD.HI.U32 R4, R5, R9, R4 ;  /* 0x0000000905047227 */ /* 0x000fe200078e0004 */
[----:B------:R-:W-:Y:S01]  /*01f0*/  LOP3.LUT R13, R13, R6, RZ, 0x3c, !PT ;  /* 0x000000060d0d7212 */ /* 0x000fe200078e3cff */
[----:B------:R-:W1:Y:S01]  /*0200*/  S2R R9, SR_TID.X ;  /* 0x0000000000097919 */ /* 0x000e620000002100 */
[----:B------:R-:W-:Y:S01]  /*0210*/  MOV R5, R2 ;  /* 0x0000000200057202 */ /* 0x000fe20000000f00 */
[----:B------:R-:W-:Y:S01]  /*0220*/  IMAD.MOV.U32 R2, RZ, RZ, R8 ;  /* 0x000000ffff027224 */ /* 0x000fe200078e0008 */
[----:B------:R-:W-:-:S03]  /*0230*/  ISETP.GE.AND P1, PT, R13, RZ, PT ;  /* 0x000000ff0d00720c */ /* 0x000fc60003f26270 */
[----:B------:R-:W-:-:S04]  /*0240*/  IMAD.HI.U32 R8, R4, R5, RZ ;  /* 0x0000000504087227 */ /* 0x000fc800078e00ff */
[----:B------:R-:W-:-:S05]  /*0250*/  IMAD R2, R8, R2, R5 ;  /* 0x0000000208027224 */ /* 0x000fca00078e0205 */
[----:B------:R-:W-:-:S13]  /*0260*/  ISETP.GT.U32.AND P2, PT, R15, R2, PT ;  /* 0x000000020f00720c */ /* 0x000fda0003f44070 */
[-C--:B------:R-:W-:Y:S01]  /*0270*/  @!P2 IADD3 R2, PT, PT, R2, -R15.reuse, RZ ;  /* 0x8000000f0202a210 */ /* 0x080fe20007ffe0ff */
[----:B------:R-:W-:Y:S01]  /*0280*/  @!P2 VIADD R8, R8, 0x1 ;  /* 0x000000010808a836 */ /* 0x000fe20000000000 */
[----:B------:R-:W-:Y:S02]  /*0290*/  ISETP.NE.AND P2, PT, R6, RZ, PT ;  /* 0x000000ff0600720c */ /* 0x000fe40003f45270 */
[----:B------:R-:W-:Y:S01]  /*02a0*/  ISETP.GE.U32.AND P0, PT, R2, R15, PT ;  /* 0x0000000f0200720c */ /* 0x000fe20003f06070 */
[----:B-1----:R-:W-:Y:S01]  /*02b0*/  IMAD R13, R6, UR5, R9 ;  /* 0x00000005060d7c24 */ /* 0x002fe2000f8e0209 */
[----:B------:R-:W0:Y:S11]  /*02c0*/  S2R R2, SR_CTAID.Y ;  /* 0x0000000000027919 */ /* 0x000e360000002600 */
[----:B------:R-:W-:-:S05]  /*02d0*/  @P0 IADD3 R8, PT, PT, R8, 0x1, RZ ;  /* 0x0000000108080810 */ /* 0x000fca0007ffe0ff */
[----:B------:R-:W-:Y:S01]  /*02e0*/  @!P1 IMAD.MOV R8, RZ, RZ, -R8 ;  /* 0x000000ffff089224 */ /* 0x000fe200078e0a08 */
[----:B------:R-:W-:-:S04]  /*02f0*/  @!P2 LOP3.LUT R8, RZ, R6, RZ, 0x33, !PT ;  /* 0x00000006ff08a212 */ /* 0x000fc800078e33ff */
[----:B------:R-:W-:Y:S01]  /*0300*/  ISETP.GE.AND P0, PT, R8, 0x1, PT ;  /* 0x000000010800780c */ /* 0x000fe20003f06270 */
[----:B0-----:R-:W-:-:S12]  /*0310*/  IMAD R15, R2, UR4, R11 ;  /* 0x00000004020f7c24 */ /* 0x001fd8000f8e020b */
[----:B------:R-:W-:Y:S05]  /*0320*/  @!P0 BRA `(.L_x_25) ;  /* 0x0000000800248947 */ /* 0x000fea0003800000 */
[----:B------:R-:W0:Y:S01]  /*0330*/  S2UR UR5, SR_CgaCtaId ;  /* 0x00000000000579c3 */ /* 0x000e220000008800 */
[C---:B------:R-:W-:Y:S01]  /*0340*/  IMAD R2, R6.reuse, UR4, RZ ;  /* 0x0000000406027c24 */ /* 0x040fe2000f8e02ff */
[----:B------:R-:W-:Y:S01]  /*0350*/  UMOV UR4, 0x400 ;  /* 0x0000040000047882 */ /* 0x000fe20000000000 */
[C---:B------:R-:W-:Y:S01]  /*0360*/  IMAD R12, R6.reuse, R11, RZ ;  /* 0x0000000b060c7224 */ /* 0x040fe200078e02ff */
[----:B------:R-:W-:Y:S01]  /*0370*/  LOP3.LUT R20, R6, 0x7, RZ, 0xc0, !PT ;  /* 0x0000000706147812 */ /* 0x000fe200078ec0ff */
[----:B------:R-:W-:Y:S02]  /*0380*/  IMAD.SHL.U32 R2, R2, 0x4, RZ ;  /* 0x0000000402027824 */ /* 0x000fe400078e00ff */
[----:B------:R-:W-:-:S03]  /*0390*/  IMAD.MOV.U32 R17, RZ, RZ, RZ ;  /* 0x000000ffff117224 */ /* 0x000fc600078e00ff */
[----:B------:R-:W-:Y:S01]  /*03a0*/  LEA R16, R9, R2, 0x2 ;  /* 0x0000000209107211 */ /* 0x000fe200078e10ff */
[----:B0-----:R-:W-:-:S03]  /*03b0*/  ULEA UR5, UR5, UR4, 0x18 ;  /* 0x0000000405057291 */ /* 0x001fc6000f8ec0ff */
[----:B------:R-:W-:-:S03]  /*03c0*/  UMOV UR4, URZ ;  /* 0x000000ff00047c82 */ /* 0x000fc60008000000 */
[----:B------:R-:W-:Y:S01]  /*03d0*/  IADD3 R14, PT, PT, R2, UR5, RZ ;  /* 0x00000005020e7c10 */ /* 0x000fe2000fffe0ff */
[----:B------:R-:W-:-:S07]  /*03e0*/  VIADD R16, R16, UR5 ;  /* 0x0000000510107c36 */ /* 0x000fce0008000000 */
.L_x_31:
[----:B------:R-:W-:Y:S01]  /*03f0*/  IMAD R2, R6, UR4, RZ ;  /* 0x0000000406027c24 */ /* 0x000fe2000f8e02ff */
[----:B-----5:R-:W-:Y:S02]  /*0400*/  ISETP.GE.AND P0, PT, R15, R0, PT ;  /* 0x000000000f00720c */ /* 0x020fe40003f06270 */
[----:B------:R-:W-:Y:S01]  /*0410*/  ISETP.GE.AND P1, PT, R13, R10, PT ;  /* 0x0000000a0d00720c */ /* 0x000fe20003f26270 */
[C---:B0-----:R-:W-:Y:S01]  /*0420*/  IMAD.IADD R18, R2.reuse, 0x1, R11 ;  /* 0x0000000102127824 */ /* 0x041fe200078e020b */
[----:B------:R-:W-:-:S04]  /*0430*/  IADD3 R22, PT, PT, R2, R9, RZ ;  /* 0x0000000902167210 */ /* 0x000fc80007ffe0ff */
[-C--:B------:R-:W-:Y:S02]  /*0440*/  ISETP.GE.U32.OR P0, PT, R22, R7.reuse, P0 ;  /* 0x000000071600720c */ /* 0x080fe40000706470 */
[----:B------:R-:W-:-:S11]  /*0450*/  ISETP.GE.U32.OR P1, PT, R18, R7, P1 ;  /* 0x000000071200720c */ /* 0x000fd60000f26470 */
[----:B------:R-:W0:Y:S01]  /*0460*/  @!P0 LDC.64 R4, c[0x0][0x380] ;  /* 0x0000e000ff048b82 */ /* 0x000e220000000a00 */
[C---:B------:R-:W-:Y:S02]  /*0470*/  @!P0 IMAD R19, R7.reuse, R15, R22 ;  /* 0x0000000f07138224 */ /* 0x040fe400078e0216 */
[----:B------:R-:W-:Y:S02]  /*0480*/  @!P1 IMAD R18, R7, UR8, R18 ;  /* 0x0000000807129c24 */ /* 0x000fe4000f8e0212 */
[----:B------:R-:W-:Y:S02]  /*0490*/  IMAD.MOV.U32 R22, RZ, RZ, RZ ;  /* 0x000000ffff167224 */ /* 0x000fe400078e00ff */
[----:B------:R-:W-:Y:S01]  /*04a0*/  @!P1 IMAD R21, R10, R18, R13 ;  /* 0x000000120a159224 */ /* 0x000fe200078e020d */
[----:B------:R-:W1:Y:S01]  /*04b0*/  @!P1 LDC.64 R2, c[0x0][0x388] ;  /* 0x0000e200ff029b82 */ /* 0x000e620000000a00 */
[----:B------:R-:W-:Y:S01]  /*04c0*/  MOV R18, RZ ;  /* 0x000000ff00127202 */ /* 0x000fe20000000f00 */
[----:B0-----:R-:W-:-:S05]  /*04d0*/  @!P0 IMAD.WIDE.U32 R4, R19, 0x4, R4 ;  /* 0x0000000413048825 */ /* 0x001fca00078e0004 */
[----:B------:R0:W2:Y:S01]  /*04e0*/  @!P0 LDG.E R18, desc[UR6][R4.64] ;  /* 0x0000000604128981 */ /* 0x0000a2000c1e1900 */
[----:B-1----:R-:W-:-:S05]  /*04f0*/  @!P1 IMAD.WIDE.U32 R2, R21, 0x4, R2 ;  /* 0x0000000415029825 */ /* 0x002fca00078e0002 */
[----:B------:R-:W3:Y:S01]  /*0500*/  @!P1 LDG.E R22, desc[UR6][R2.64] ;  /* 0x0000000602169981 */ /* 0x000ee2000c1e1900 */
[----:B------:R-:W-:Y:S02]  /*0510*/  ISETP.GE.U32.AND P1, PT, R6, 0x8, PT ;  /* 0x000000080600780c */ /* 0x000fe40003f26070 */
[----:B------:R-:W-:Y:S01]  /*0520*/  IADD3 R19, PT, PT, R12, R9, RZ ;  /* 0x000000090c137210 */ /* 0x000fe20007ffe0ff */
[----:B------:R-:W-:-:S03]  /*0530*/  UIADD3 UR4, UPT, UPT, UR4, 0x1, URZ ;  /* 0x0000000104047890 */ /* 0x000fc6000fffe0ff */
[C---:B------:R-:W-:Y:S01]  /*0540*/  LEA R21, R19.reuse, UR5, 0x2 ;  /* 0x0000000513157c11 */ /* 0x040fe2000f8e10ff */
[----:B------:R-:W-:Y:S02]  /*0550*/  IMAD R19, R19, 0x4, R14 ;  /* 0x0000000413137824 */ /* 0x000fe400078e020e */
[----:B0-----:R-:W-:Y:S01]  /*0560*/  HFMA2 R5, -RZ, RZ, 0, 0 ;  /* 0x00000000ff057431 */ /* 0x001fe200000001ff */
[----:B------:R-:W-:Y:S01]  /*0570*/  ISETP.NE.AND P0, PT, R8, UR4, PT ;  /* 0x0000000408007c0c */ /* 0x000fe2000bf05270 */
[----:B--2---:R0:W-:Y:S04]  /*0580*/  STS [R21], R18 ;  /* 0x0000001215007388 */ /* 0x0041e80000000800 */
[----:B---3--:R0:W-:Y:S01]  /*0590*/  STS [R19], R22 ;  /* 0x0000001613007388 */ /* 0x0081e20000000800 */
[----:B------:R-:W-:Y:S06]  /*05a0*/  BAR.SYNC.DEFER_BLOCKING 0x0 ;  /* 0x0000000000007b1d */ /* 0x000fec0000010000 */
[----:B------:R-:W-:Y:S05]  /*05b0*/  @!P1 BRA `(.L_x_26) ;  /* 0x0000000000ac9947 */ /* 0x000fea0003800000 */
[----:B------:R-:W-:Y:S01]  /*05c0*/  LOP3.LUT R5, R6, 0xfffffff8, RZ, 0xc0, !PT ;  /* 0xfffffff806057812 */ /* 0x000fe200078ec0ff */
[----:B------:R-:W-:Y:S01]  /*05d0*/  IMAD.MOV.U32 R3, RZ, RZ, R16 ;  /* 0x000000ffff037224 */ /* 0x000fe200078e0010 */
[----:B------:R-:W-:Y:S02]  /*05e0*/  LEA R4, R12, UR5, 0x2 ;  /* 0x000000050c047c11 */ /* 0x000fe4000f8e10ff */
[----:B------:R-:W-:Y:S01]  /*05f0*/  LOP3.LUT R2, R6, 0x7f8, RZ, 0xc0, !PT ;  /* 0x000007f806027812 */ /* 0x000fe200078ec0ff */
[----:B------:R-:W-:Y:S01]  /*0600*/  IMAD.MOV R5, RZ, RZ, -R5 ;  /* 0x000000ffff057224 */ /* 0x000fe200078e0a05 */
[----:B------:R-:W-:-:S07]  /*0610*/  IADD3 R4, PT, PT, R4, 0x10, RZ ;  /* 0x0000001004047810 */ /* 0x000fce0007ffe0ff */
.L_x_27:
[----:B0-----:R-:W-:Y:S01]  /*0620*/  LDS R22, [R4+-0x10] ;  /* 0xfffff00004167984 */ /* 0x001fe20000000800 */
[C---:B------:R-:W-:Y:S01]  /*0630*/  LEA R23, R6.reuse, R3, 0x2 ;  /* 0x0000000306177211 */ /* 0x040fe200078e10ff */
[----:B------:R-:W-:Y:S02]  /*0640*/  VIADD R5, R5, 0x8 ;  /* 0x0000000805057836 */ /* 0x000fe40000000000 */
[----:B------:R0:W1:Y:S02]  /*0650*/  LDS R21, [R3] ;  /* 0x0000000003157984 */ /* 0x0000640000000800 */
[C---:B------:R-:W-:Y:S01]  /*0660*/  IMAD R25, R6.reuse, 0x4, R23 ;  /* 0x0000000406197824 */ /* 0x040fe200078e0217 */
[----:B------:R-:W-:Y:S01]  /*0670*/  ISETP.NE.AND P1, PT, R5, RZ, PT ;  /* 0x000000ff0500720c */ /* 0x000fe20003f25270 */
[----:B------:R-:W-:Y:S03]  /*0680*/  LDS R18, [R4+-0xc] ;  /* 0xfffff40004127984 */ /* 0x000fe60000000800 */
[C---:B------:R-:W-:Y:S01]  /*0690*/  LEA R27, R6.reuse, R25, 0x2 ;  /* 0x00000019061b7211 */ /* 0x040fe200078e10ff */
[----:B------:R-:W2:Y:S01]  /*06a0*/  LDS R23, [R23] ;  /* 0x0000000017177984 */ /* 0x000ea20000000800 */
[----:B0-----:R-:W-:-:S03]  /*06b0*/  LEA R3, R6, R3, 0x5 ;  /* 0x0000000306037211 */ /* 0x001fc600078e28ff */
[----:B------:R0:W-:Y:S01]  /*06c0*/  LDS R19, [R25] ;  /* 0x0000000019137984 */ /* 0x0001e20000000800 */
[----:B------:R-:W-:-:S03]  /*06d0*/  IMAD R29, R6, 0x4, R27 ;  /* 0x00000004061d7824 */ /* 0x000fc600078e021b */
[----:B------:R-:W3:Y:S02]  /*06e0*/  LDS R24, [R4+-0x8] ;  /* 0xfffff80004187984 */ /* 0x000ee40000000800 */
[----:B------:R-:W-:Y:S01]  /*06f0*/  LEA R26, R6, R29, 0x2 ;  /* 0x0000001d061a7211 */ /* 0x000fe200078e10ff */
[----:B-1----:R-:W-:Y:S02]  /*0700*/  FFMA R21, R22, R21, R17 ;  /* 0x0000001516157223 */ /* 0x002fe40000000011 */
[----:B------:R-:W-:Y:S04]  /*0710*/  LDS R17, [R4+-0x4] ;  /* 0xfffffc0004117984 */ /* 0x000fe80000000800 */
[----:B------:R-:W1:Y:S01]  /*0720*/  LDS R22, [R27] ;  /* 0x000000001b167984 */ /* 0x000e620000000800 */
[----:B--2---:R-:W-:Y:S01]  /*0730*/  FFMA R21, R18, R23, R21 ;  /* 0x0000001712157223 */ /* 0x004fe20000000015 */
[----:B------:R-:W-:-:S02]  /*0740*/  IMAD R23, R6, 0x4, R26 ;  /* 0x0000000406177824 */ /* 0x000fc400078e021a */
[----:B------:R-:W-:Y:S04]  /*0750*/  LDS R18, [R4] ;  /* 0x0000000004127984 */ /* 0x000fe80000000800 */
[----:B------:R-:W-:Y:S01]  /*0760*/  LDS R26, [R26] ;  /* 0x000000001a1a7984 */ /* 0x000fe20000000800 */
[----:B0-----:R-:W-:Y:S01]  /*0770*/  LEA R25, R6, R23, 0x2 ;  /* 0x0000001706197211 */ /* 0x001fe200078e10ff */
[----:B---3--:R-:W-:Y:S02]  /*0780*/  FFMA R24, R24, R19, R21 ;  /* 0x0000001318187223 */ /* 0x008fe40000000015 */
[----:B------:R-:W0:Y:S04]  /*0790*/  LDS R19, [R29] ;  /* 0x000000001d137984 */ /* 0x000e280000000800 */
[----:B------:R-:W-:Y:S04]  /*07a0*/  LDS R23, [R23] ;  /* 0x0000000017177984 */ /* 0x000fe80000000800 */
[----:B------:R-:W-:Y:S01]  /*07b0*/  LDS R25, [R25] ;  /* 0x0000000019197984 */ /* 0x000fe20000000800 */
[----:B-1----:R-:W-:-:S03]  /*07c0*/  FFMA R21, R17, R22, R24 ;  /* 0x0000001611157223 */ /* 0x002fc60000000018 */
[----:B------:R-:W1:Y:S04]  /*07d0*/  LDS R17, [R4+0x4] ;  /* 0x0000040004117984 */ /* 0x000e680000000800 */
[----:B------:R-:W2:Y:S04]  /*07e0*/  LDS R22, [R4+0x8] ;  /* 0x0000080004167984 */ /* 0x000ea80000000800 */
[----:B------:R3:W4:Y:S01]  /*07f0*/  LDS R24, [R4+0xc] ;  /* 0x00000c0004187984 */ /* 0x0007220000000800 */
[----:B0-----:R-:W-:Y:S01]  /*0800*/  FFMA R18, R18, R19, R21 ;  /* 0x0000001312127223 */ /* 0x001fe20000000015 */
[----:B---3--:R-:W-:-:S03]  /*0810*/  VIADD R4, R4, 0x20 ;  /* 0x0000002004047836 */ /* 0x008fc60000000000 */
[----:B-1----:R-:W-:-:S04]  /*0820*/  FFMA R17, R17, R26, R18 ;  /* 0x0000001a11117223 */ /* 0x002fc80000000012 */
[----:B--2---:R-:W-:-:S04]  /*0830*/  FFMA R17, R22, R23, R17 ;  /* 0x0000001716117223 */ /* 0x004fc80000000011 */
[----:B----4-:R-:W-:Y:S01]  /*0840*/  FFMA R17, R24, R25, R17 ;  /* 0x0000001918117223 */ /* 0x010fe20000000011 */
[----:B------:R-:W-:Y:S06]  /*0850*/  @P1 BRA `(.L_x_27) ;  /* 0xfffffffc00701947 */ /* 0x000fec000383ffff */
[----:B------:R-:W-:-:S07]  /*0860*/  MOV R5, R2 ;  /* 0x0000000200057202 */ /* 0x000fce0000000f00 */
.L_x_26:
[----:B------:R-:W-:-:S13]  /*0870*/  ISETP.NE.AND P1, PT, R20, RZ, PT ;  /* 0x000000ff1400720c */ /* 0x000fda0003f25270 */
[----:B------:R-:W-:Y:S05]  /*0880*/  @!P1 BRA `(.L_x_28) ;  /* 0x0000000000c49947 */ /* 0x000fea0003800000 */
[----:B------:R-:W-:Y:S01]  /*0890*/  VIADD R2, R20, 0xffffffff ;  /* 0xffffffff14027836 */ /* 0x000fe20000000000 */
[----:B0-----:R-:W-:-:S04]  /*08a0*/  LOP3.LUT P2, R22, R6, 0x3, RZ, 0xc0, !PT ;  /* 0x0000000306167812 */ /* 0x001fc8000784c0ff */
[----:B------:R-:W-:-:S13]  /*08b0*/  ISETP.GE.U32.AND P1, PT, R2, 0x3, PT ;  /* 0x000000030200780c */ /* 0x000fda0003f26070 */
[----:B------:R-:W-:Y:S05]  /*08c0*/  @!P1 BRA `(.L_x_29) ;  /* 0x0000000000509947 */ /* 0x000fea0003800000 */
[C---:B------:R-:W-:Y:S01]  /*08d0*/  IMAD R3, R5.reuse, R6, R9 ;  /* 0x0000000605037224 */ /* 0x040fe200078e0209 */
[----:B------:R-:W-:Y:S02]  /*08e0*/  IADD3 R2, PT, PT, R12, R5, RZ ;  /* 0x000000050c027210 */ /* 0x000fe40007ffe0ff */
[----:B------:R-:W-:Y:S01]  /*08f0*/  IADD3 R5, PT, PT, R5, 0x4, RZ ;  /* 0x0000000405057810 */ /* 0x000fe20007ffe0ff */
[----:B------:R-:W-:Y:S01]  /*0900*/  IMAD R3, R3, 0x4, R14 ;  /* 0x0000000403037824 */ /* 0x000fe200078e020e */
[----:B------:R-:W-:-:S04]  /*0910*/  LEA R2, R2, UR5, 0x2 ;  /* 0x0000000502027c11 */ /* 0x000fc8000f8e10ff */
[C---:B------:R-:W-:Y:S01]  /*0920*/  LEA R21, R6.reuse, R3, 0x2 ;  /* 0x0000000306157211 */ /* 0x040fe200078e10ff */
[----:B------:R-:W-:Y:S04]  /*0930*/  LDS R18, [R3] ;  /* 0x0000000003127984 */ /* 0x000fe80000000800 */
[----:B------:R-:W0:Y:S01]  /*0940*/  LDS R4, [R2] ;  /* 0x0000000002047984 */ /* 0x000e220000000800 */
[----:B------:R-:W-:-:S03]  /*0950*/  IMAD R25, R6, 0x4, R21 ;  /* 0x0000000406197824 */ /* 0x000fc600078e0215 */
[----:B------:R-:W-:Y:S02]  /*0960*/  LDS R19, [R2+0x4] ;  /* 0x0000040002137984 */ /* 0x000fe40000000800 */
[----:B------:R-:W-:Y:S02]  /*0970*/  LEA R24, R6, R25, 0x2 ;  /* 0x0000001906187211 */ /* 0x000fe400078e10ff */
[----:B------:R-:W1:Y:S04]  /*0980*/  LDS R21, [R21] ;  /* 0x0000000015157984 */ /* 0x000e680000000800 */
[----:B------:R-:W-:Y:S04]  /*0990*/  LDS R23, [R2+0x8] ;  /* 0x0000080002177984 */ /* 0x000fe80000000800 */
[----:B------:R-:W2:Y:S04]  /*09a0*/  LDS R25, [R25] ;  /* 0x0000000019197984 */ /* 0x000ea80000000800 */
[----:B------:R-:W-:Y:S04]  /*09b0*/  LDS R27, [R2+0xc] ;  /* 0x00000c00021b7984 */ /* 0x000fe80000000800 */
[----:B------:R-:W3:Y:S01]  /*09c0*/  LDS R24, [R24] ;  /* 0x0000000018187984 */ /* 0x000ee20000000800 */
[----:B0-----:R-:W-:-:S04]  /*09d0*/  FFMA R4, R4, R18, R17 ;  /* 0x0000001204047223 */ /* 0x001fc80000000011 */
[----:B-1----:R-:W-:-:S04]  /*09e0*/  FFMA R4, R19, R21, R4 ;  /* 0x0000001513047223 */ /* 0x002fc80000000004 */
[----:B--2---:R-:W-:-:S04]  /*09f0*/  FFMA R4, R23, R25, R4 ;  /* 0x0000001917047223 */ /* 0x004fc80000000004 */
[----:B---3--:R-:W-:-:S07]  /*0a00*/  FFMA R17, R27, R24, R4 ;  /* 0x000000181b117223 */ /* 0x008fce0000000004 */
.L_x_29:
[----:B------:R-:W-:Y:S05]  /*0a10*/  @!P2 BRA `(.L_x_28) ;  /* 0x000000000060a947 */ /* 0x000fea0003800000 */
[----:B------:R-:W-:Y:S02]  /*0a20*/  ISETP.NE.AND P1, PT, R22, 0x1, PT ;  /* 0x000000011600780c */ /* 0x000fe40003f25270 */
[----:B------:R-:W-:-:S04]  /*0a30*/  LOP3.LUT R2, R6, 0x1, RZ, 0xc0, !PT ;  /* 0x0000000106027812 */ /* 0x000fc800078ec0ff */
[----:B------:R-:W-:-:S07]  /*0a40*/  ISETP.NE.U32.AND P2, PT, R2, 0x1, PT ;  /* 0x000000010200780c */ /* 0x000fce0003f45070 */
[----:B------:R-:W-:Y:S06]  /*0a50*/  @!P1 BRA `(.L_x_30) ;  /* 0x0000000000309947 */ /* 0x000fec0003800000 */
[C---:B------:R-:W-:Y:S02]  /*0a60*/  IMAD R3, R5.reuse, R6, R9 ;  /* 0x0000000605037224 */ /* 0x040fe400078e0209 */
[----:B------:R-:W-:Y:S02]  /*0a70*/  IMAD.IADD R2, R12, 0x1, R5 ;  /* 0x000000010c027824 */ /* 0x000fe400078e0205 */
[----:B------:R-:W-:Y:S01]  /*0a80*/  VIADD R5, R5, 0x2 ;  /* 0x0000000205057836 */ /* 0x000fe20000000000 */
[----:B------:R-:W-:Y:S02]  /*0a90*/  LEA R3, R3, R14, 0x2 ;  /* 0x0000000e03037211 */ /* 0x000fe400078e10ff */
[----:B------:R-:W-:Y:S02]  /*0aa0*/  LEA R2, R2, UR5, 0x2 ;  /* 0x0000000502027c11 */ /* 0x000fe4000f8e10ff */
[----:B------:R-:W-:Y:S01]  /*0ab0*/  LEA R21, R6, R3, 0x2 ;  /* 0x0000000306157211 */ /* 0x000fe200078e10ff */
[----:B------:R-:W-:Y:S04]  /*0ac0*/  LDS R18, [R3] ;  /* 0x0000000003127984 */ /* 0x000fe80000000800 */
[----:B------:R-:W0:Y:S04]  /*0ad0*/  LDS R4, [R2] ;  /* 0x0000000002047984 */ /* 0x000e280000000800 */
[----:B------:R-:W-:Y:S04]  /*0ae0*/  LDS R19, [R2+0x4] ;  /* 0x0000040002137984 */ /* 0x000fe80000000800 */
[----:B------:R-:W1:Y:S01]  /*0af0*/  LDS R21, [R21] ;  /* 0x0000000015157984 */ /* 0x000e620000000800 */
[----:B0-----:R-:W-:-:S04]  /*0b00*/  FFMA R4, R4, R18, R17 ;  /* 0x0000001204047223 */ /* 0x001fc80000000011 */
[----:B-1----:R-:W-:-:S07]  /*0b10*/  FFMA R17, R19, R21, R4 ;  /* 0x0000001513117223 */ /* 0x002fce0000000004 */
.L_x_30:
[----:B------:R-:W-:Y:S05]  /*0b20*/  @P2 BRA `(.L_x_28) ;  /* 0x00000000001c2947 */ /* 0x000fea0003800000 */
[-C--:B------:R-:W-:Y:S01]  /*0b30*/  IADD3 R2, PT, PT, R12, R5.reuse, RZ ;  /* 0x000000050c027210 */ /* 0x080fe20007ffe0ff */
[----:B------:R-:W-:-:S03]  /*0b40*/  IMAD R5, R6, R5, R9 ;  /* 0x0000000506057224 */ /* 0x000fc600078e0209 */
[----:B------:R-:W-:Y:S02]  /*0b50*/  LEA R2, R2, UR5, 0x2 ;  /* 0x0000000502027c11 */ /* 0x000fe4000f8e10ff */
[----:B------:R-:W-:-:S04]  /*0b60*/  LEA R5, R5, R14, 0x2 ;  /* 0x0000000e05057211 */ /* 0x000fc800078e10ff */
[----:B------:R-:W-:Y:S04]  /*0b70*/  LDS R2, [R2] ;  /* 0x0000000002027984 */ /* 0x000fe80000000800 */
[----:B------:R-:W0:Y:S02]  /*0b80*/  LDS R5, [R5] ;  /* 0x0000000005057984 */ /* 0x000e240000000800 */
[----:B0-----:R-:W-:-:S07]  /*0b90*/  FFMA R17, R2, R5, R17 ;  /* 0x0000000502117223 */ /* 0x001fce0000000011 */
.L_x_28:
[----:B------:R-:W-:Y:S06]  /*0ba0*/  BAR.SYNC.DEFER_BLOCKING 0x0 ;  /* 0x0000000000007b1d */ /* 0x000fec0000010000 */
[----:B------:R-:W-:Y:S05]  /*0bb0*/  @P0 BRA `(.L_x_31) ;  /* 0xfffffff8000c0947 */ /* 0x000fea000383ffff */
.L_x_25:
[----:B------:R-:W-:-:S04]  /*0bc0*/  ISETP.GE.AND P0, PT, R13, R10, PT ;  /* 0x0000000a0d00720c */ /* 0x000fc80003f06270 */
[----:B-----5:R-:W-:-:S13]  /*0bd0*/  ISETP.GE.OR P0, PT, R15, R0, P0 ;  /* 0x000000000f00720c */ /* 0x020fda0000706670 */
[----:B------:R-:W-:Y:S05]  /*0be0*/  @P0 EXIT ;  /* 0x000000000000094d */ /* 0x000fea0003800000 */
[----:B------:R-:W1:Y:S01]  /*0bf0*/  LDC.64 R2, c[0x0][0x390] ;  /* 0x0000e400ff027b82 */ /* 0x000e620000000a00 */
[----:B------:R-:W-:-:S04]  /*0c00*/  IMAD R0, R0, UR8, R15 ;  /* 0x0000000800007c24 */ /* 0x000fc8000f8e020f */
[----:B------:R-:W-:-:S04]  /*0c10*/  IMAD R13, R10, R0, R13 ;  /* 0x000000000a0d7224 */ /* 0x000fc800078e020d */
[----:B-1----:R-:W-:-:S05]  /*0c20*/  IMAD.WIDE R2, R13, 0x4, R2 ;  /* 0x000000040d027825 */ /* 0x002fca00078e0202 */
[----:B------:R-:W-:Y:S01]  /*0c30*/  STG.E desc[UR6][R2.64], R17 ;  /* 0x0000001102007986 */ /* 0x000fe2000c101906 */
[----:B------:R-:W-:Y:S05]  /*0c40*/  EXIT ;  /* 0x000000000000794d */ /* 0x000fea0003800000 */
.L_x_32:
        /* <DEDUP_REMOVED lines=11> */
.L_x_35:


//--------------------- .nv.shared._Z25ToeplitzConversion_kernelPKfPK9ConvParamPfPK13CudaParamType --------------------------
	.section	.nv.shared._Z25ToeplitzConversion_kernelPKfPK9ConvParamPfPK13CudaParamType,"aw",@nobits
	.sectionflags	@""
	.align	16
	.zero		1024


//--------------------- .nv.shared.reserved.0     --------------------------
	.section	.nv.shared.reserved.0,"aw",@nobits
	.weak		__nv_reservedSMEM_offset_0_alias
	.size		__nv_reservedSMEM_offset_0_alias, 0, 64
	.other		__nv_reservedSMEM_offset_0_alias,@"STO_CUDA_RESERVED_SHARED STV_DEFAULT"
__nv_reservedSMEM_offset_0_alias:
	.zero		0
	.zero		64


//--------------------- .nv.shared._Z6MatMulPfS_S_PK9ConvParam --------------------------
	.section	.nv.shared._Z6MatMulPfS_S_PK9ConvParam,"aw",@nobits
	.sectionflags	@""
	.align	16
	.zero		1024


//--------------------- .nv.constant0._Z25ToeplitzConversion_kernelPKfPK9ConvParamPfPK13CudaParamType --------------------------
	.section	.nv.constant0._Z25ToeplitzConversion_kernelPKfPK9ConvParamPfPK13CudaParamType,"a",@progbits
	.sectionflags	@""
	.align	4
.nv.constant0._Z25ToeplitzConversion_kernelPKfPK9ConvParamPfPK13CudaParamType:
	.zero		928


//--------------------- .nv.constant0._Z6MatMulPfS_S_PK9ConvParam --------------------------
	.section	.nv.constant0._Z6MatMulPfS_S_PK9ConvParam,"a",@progbits
	.sectionflags	@""
	.align	4
.nv.constant0._Z6MatMulPfS_S_PK9ConvParam:
	.zero		928


//--------------------- SYMBOLS --------------------------

	.type		.nv.reservedSmem.offset0,@object
	.size		.nv.reservedSmem.offset0,0x4
	.type		.nv.reservedSmem.cap,@object
	.size		.nv.reservedSmem.cap,0x4
